//
// Generated by NVIDIA NVVM Compiler
//
// Compiler Build ID: CL-36424714
// Cuda compilation tools, release 13.0, V13.0.88
// Based on NVVM 20.0.0
//

.version 9.0
.target sm_100
.address_size 64

	// .globl	_Z11blur_kernelP8PPMImageP8PPMPixel
.global .align 4 .b8 filter[36] = {205, 204, 76, 61, 205, 204, 204, 61, 205, 204, 76, 61, 205, 204, 204, 61, 205, 204, 204, 62, 205, 204, 204, 61, 205, 204, 76, 61, 205, 204, 204, 61, 205, 204, 76, 61};

.visible .entry _Z11blur_kernelP8PPMImageP8PPMPixel(
	.param .u64 .ptr .align 1 _Z11blur_kernelP8PPMImageP8PPMPixel_param_0,
	.param .u64 .ptr .align 1 _Z11blur_kernelP8PPMImageP8PPMPixel_param_1
)
{
	.reg .pred 	%p<16>;
	.reg .b16 	%rs<148>;
	.reg .b32 	%r<98>;
	.reg .b32 	%f<442>;
	.reg .b64 	%rd<205>;

	ld.param.u64 	%rd3, [_Z11blur_kernelP8PPMImageP8PPMPixel_param_0];
	ld.param.u64 	%rd4, [_Z11blur_kernelP8PPMImageP8PPMPixel_param_1];
	cvta.to.global.u64 	%rd1, %rd4;
	cvta.to.global.u64 	%rd2, %rd3;
	mov.u32 	%r8, %tid.x;
	mov.u32 	%r9, %ctaid.x;
	mov.u32 	%r10, %ntid.x;
	mad.lo.s32 	%r1, %r9, %r10, %r8;
	mov.u32 	%r11, %ctaid.y;
	mov.u32 	%r12, %ntid.y;
	mov.u32 	%r13, %tid.y;
	mad.lo.s32 	%r2, %r11, %r12, %r13;
	mov.u32 	%r14, %nctaid.x;
	mul.lo.s32 	%r15, %r14, %r10;
	mad.lo.s32 	%r3, %r15, %r2, %r1;
	ld.global.v2.u32 	{%r4, %r5}, [%rd2];
	mul.lo.s32 	%r16, %r5, %r4;
	setp.ge.s32 	%p1, %r3, %r16;
	@%p1 bra 	$L__BB0_18;
	or.b32  	%r17, %r1, %r2;
	setp.ne.s32 	%p2, %r17, 0;
	@%p2 bra 	$L__BB0_3;
	ld.global.u64 	%rd188, [%rd2+8];
	cvta.to.global.u64 	%rd189, %rd188;
	mul.wide.u32 	%rd190, %r3, 3;
	add.s64 	%rd191, %rd189, %rd190;
	ld.global.u8 	%rs136, [%rd191];
	cvt.rn.f32.u16 	%f406, %rs136;
	ld.global.f32 	%f407, [filter+16];
	ld.global.u8 	%rs137, [%rd191+3];
	cvt.rn.f32.u16 	%f408, %rs137;
	ld.global.f32 	%f409, [filter+20];
	mul.f32 	%f410, %f409, %f408;
	fma.rn.f32 	%f411, %f407, %f406, %f410;
	add.s32 	%r90, %r4, %r3;
	mul.wide.s32 	%rd192, %r90, 3;
	add.s64 	%rd193, %rd189, %rd192;
	ld.global.u8 	%rs138, [%rd193];
	cvt.rn.f32.u16 	%f412, %rs138;
	ld.global.f32 	%f413, [filter+28];
	fma.rn.f32 	%f414, %f413, %f412, %f411;
	ld.global.u8 	%rs139, [%rd193+3];
	cvt.rn.f32.u16 	%f415, %rs139;
	ld.global.f32 	%f416, [filter+32];
	fma.rn.f32 	%f417, %f416, %f415, %f414;
	cvt.rzi.u32.f32 	%r91, %f417;
	add.s64 	%rd194, %rd1, %rd190;
	st.global.u8 	[%rd194], %r91;
	ld.global.u64 	%rd195, [%rd2+8];
	cvta.to.global.u64 	%rd196, %rd195;
	add.s64 	%rd197, %rd196, %rd190;
	ld.global.u8 	%rs140, [%rd197+1];
	cvt.rn.f32.u16 	%f418, %rs140;
	ld.global.f32 	%f419, [filter+16];
	ld.global.u8 	%rs141, [%rd197+4];
	cvt.rn.f32.u16 	%f420, %rs141;
	ld.global.f32 	%f421, [filter+20];
	mul.f32 	%f422, %f421, %f420;
	fma.rn.f32 	%f423, %f419, %f418, %f422;
	ld.global.u32 	%r92, [%rd2];
	add.s32 	%r93, %r92, %r3;
	mul.wide.s32 	%rd198, %r93, 3;
	add.s64 	%rd199, %rd196, %rd198;
	ld.global.u8 	%rs142, [%rd199+1];
	cvt.rn.f32.u16 	%f424, %rs142;
	ld.global.f32 	%f425, [filter+28];
	fma.rn.f32 	%f426, %f425, %f424, %f423;
	ld.global.u8 	%rs143, [%rd199+4];
	cvt.rn.f32.u16 	%f427, %rs143;
	ld.global.f32 	%f428, [filter+32];
	fma.rn.f32 	%f429, %f428, %f427, %f426;
	cvt.rzi.u32.f32 	%r94, %f429;
	st.global.u8 	[%rd194+1], %r94;
	ld.global.u64 	%rd200, [%rd2+8];
	cvta.to.global.u64 	%rd201, %rd200;
	add.s64 	%rd202, %rd201, %rd190;
	ld.global.u8 	%rs144, [%rd202+2];
	cvt.rn.f32.u16 	%f430, %rs144;
	ld.global.f32 	%f431, [filter+16];
	ld.global.u8 	%rs145, [%rd202+5];
	cvt.rn.f32.u16 	%f432, %rs145;
	ld.global.f32 	%f433, [filter+20];
	mul.f32 	%f434, %f433, %f432;
	fma.rn.f32 	%f435, %f431, %f430, %f434;
	ld.global.u32 	%r95, [%rd2];
	add.s32 	%r96, %r95, %r3;
	mul.wide.s32 	%rd203, %r96, 3;
	add.s64 	%rd204, %rd201, %rd203;
	ld.global.u8 	%rs146, [%rd204+2];
	cvt.rn.f32.u16 	%f436, %rs146;
	ld.global.f32 	%f437, [filter+28];
	fma.rn.f32 	%f438, %f437, %f436, %f435;
	ld.global.u8 	%rs147, [%rd204+5];
	cvt.rn.f32.u16 	%f439, %rs147;
	ld.global.f32 	%f440, [filter+32];
	fma.rn.f32 	%f441, %f440, %f439, %f438;
	cvt.rzi.u32.f32 	%r97, %f441;
	st.global.u8 	[%rd194+2], %r97;
	bra.uni 	$L__BB0_18;
$L__BB0_3:
	setp.ne.s32 	%p3, %r1, 0;
	add.s32 	%r6, %r5, -1;
	setp.ne.s32 	%p4, %r2, %r6;
	or.pred  	%p5, %p3, %p4;
	@%p5 bra 	$L__BB0_5;
	ld.global.u64 	%rd166, [%rd2+8];
	cvta.to.global.u64 	%rd167, %rd166;
	sub.s32 	%r82, %r3, %r4;
	mul.wide.s32 	%rd168, %r82, 3;
	add.s64 	%rd169, %rd167, %rd168;
	ld.global.u8 	%rs124, [%rd169];
	cvt.rn.f32.u16 	%f370, %rs124;
	ld.global.f32 	%f371, [filter+4];
	ld.global.u8 	%rs125, [%rd169+3];
	cvt.rn.f32.u16 	%f372, %rs125;
	ld.global.f32 	%f373, [filter+8];
	mul.f32 	%f374, %f373, %f372;
	fma.rn.f32 	%f375, %f371, %f370, %f374;
	mul.wide.s32 	%rd170, %r4, 3;
	add.s64 	%rd171, %rd169, %rd170;
	ld.global.u8 	%rs126, [%rd171];
	cvt.rn.f32.u16 	%f376, %rs126;
	ld.global.f32 	%f377, [filter+16];
	fma.rn.f32 	%f378, %f377, %f376, %f375;
	ld.global.u8 	%rs127, [%rd171+3];
	cvt.rn.f32.u16 	%f379, %rs127;
	ld.global.f32 	%f380, [filter+20];
	fma.rn.f32 	%f381, %f380, %f379, %f378;
	cvt.rzi.u32.f32 	%r83, %f381;
	mul.wide.s32 	%rd172, %r3, 3;
	add.s64 	%rd173, %rd1, %rd172;
	st.global.u8 	[%rd173], %r83;
	ld.global.u64 	%rd174, [%rd2+8];
	cvta.to.global.u64 	%rd175, %rd174;
	ld.global.u32 	%r84, [%rd2];
	sub.s32 	%r85, %r3, %r84;
	mul.wide.s32 	%rd176, %r85, 3;
	add.s64 	%rd177, %rd175, %rd176;
	add.s64 	%rd178, %rd177, 1;
	ld.global.u8 	%rs128, [%rd177+1];
	cvt.rn.f32.u16 	%f382, %rs128;
	ld.global.f32 	%f383, [filter+4];
	ld.global.u8 	%rs129, [%rd177+4];
	cvt.rn.f32.u16 	%f384, %rs129;
	ld.global.f32 	%f385, [filter+8];
	mul.f32 	%f386, %f385, %f384;
	fma.rn.f32 	%f387, %f383, %f382, %f386;
	mul.wide.s32 	%rd179, %r84, 3;
	add.s64 	%rd180, %rd178, %rd179;
	ld.global.u8 	%rs130, [%rd180];
	cvt.rn.f32.u16 	%f388, %rs130;
	ld.global.f32 	%f389, [filter+16];
	fma.rn.f32 	%f390, %f389, %f388, %f387;
	ld.global.u8 	%rs131, [%rd180+3];
	cvt.rn.f32.u16 	%f391, %rs131;
	ld.global.f32 	%f392, [filter+20];
	fma.rn.f32 	%f393, %f392, %f391, %f390;
	cvt.rzi.u32.f32 	%r86, %f393;
	st.global.u8 	[%rd173+1], %r86;
	ld.global.u64 	%rd181, [%rd2+8];
	cvta.to.global.u64 	%rd182, %rd181;
	ld.global.u32 	%r87, [%rd2];
	sub.s32 	%r88, %r3, %r87;
	mul.wide.s32 	%rd183, %r88, 3;
	add.s64 	%rd184, %rd182, %rd183;
	add.s64 	%rd185, %rd184, 2;
	ld.global.u8 	%rs132, [%rd184+2];
	cvt.rn.f32.u16 	%f394, %rs132;
	ld.global.f32 	%f395, [filter+4];
	ld.global.u8 	%rs133, [%rd184+5];
	cvt.rn.f32.u16 	%f396, %rs133;
	ld.global.f32 	%f397, [filter+8];
	mul.f32 	%f398, %f397, %f396;
	fma.rn.f32 	%f399, %f395, %f394, %f398;
	mul.wide.s32 	%rd186, %r87, 3;
	add.s64 	%rd187, %rd185, %rd186;
	ld.global.u8 	%rs134, [%rd187];
	cvt.rn.f32.u16 	%f400, %rs134;
	ld.global.f32 	%f401, [filter+16];
	fma.rn.f32 	%f402, %f401, %f400, %f399;
	ld.global.u8 	%rs135, [%rd187+3];
	cvt.rn.f32.u16 	%f403, %rs135;
	ld.global.f32 	%f404, [filter+20];
	fma.rn.f32 	%f405, %f404, %f403, %f402;
	cvt.rzi.u32.f32 	%r89, %f405;
	st.global.u8 	[%rd173+2], %r89;
	bra.uni 	$L__BB0_18;
$L__BB0_5:
	add.s32 	%r7, %r4, -1;
	setp.ne.s32 	%p6, %r1, %r7;
	setp.ne.s32 	%p7, %r2, 0;
	or.pred  	%p8, %p7, %p6;
	@%p8 bra 	$L__BB0_7;
	ld.global.u64 	%rd146, [%rd2+8];
	cvta.to.global.u64 	%rd147, %rd146;
	add.s32 	%r76, %r3, -1;
	mul.wide.s32 	%rd148, %r76, 3;
	add.s64 	%rd149, %rd147, %rd148;
	ld.global.u8 	%rs112, [%rd149];
	cvt.rn.f32.u16 	%f334, %rs112;
	ld.global.f32 	%f335, [filter+12];
	ld.global.u8 	%rs113, [%rd149+3];
	cvt.rn.f32.u16 	%f336, %rs113;
	ld.global.f32 	%f337, [filter+16];
	mul.f32 	%f338, %f337, %f336;
	fma.rn.f32 	%f339, %f335, %f334, %f338;
	mul.wide.s32 	%rd150, %r4, 3;
	add.s64 	%rd151, %rd149, %rd150;
	ld.global.u8 	%rs114, [%rd151];
	cvt.rn.f32.u16 	%f340, %rs114;
	ld.global.f32 	%f341, [filter+24];
	fma.rn.f32 	%f342, %f341, %f340, %f339;
	ld.global.u8 	%rs115, [%rd151+3];
	cvt.rn.f32.u16 	%f343, %rs115;
	ld.global.f32 	%f344, [filter+28];
	fma.rn.f32 	%f345, %f344, %f343, %f342;
	cvt.rzi.u32.f32 	%r77, %f345;
	mul.wide.s32 	%rd152, %r3, 3;
	add.s64 	%rd153, %rd1, %rd152;
	st.global.u8 	[%rd153], %r77;
	ld.global.u64 	%rd154, [%rd2+8];
	cvta.to.global.u64 	%rd155, %rd154;
	add.s64 	%rd156, %rd155, %rd148;
	add.s64 	%rd157, %rd156, 1;
	ld.global.u8 	%rs116, [%rd156+1];
	cvt.rn.f32.u16 	%f346, %rs116;
	ld.global.f32 	%f347, [filter+12];
	ld.global.u8 	%rs117, [%rd156+4];
	cvt.rn.f32.u16 	%f348, %rs117;
	ld.global.f32 	%f349, [filter+16];
	mul.f32 	%f350, %f349, %f348;
	fma.rn.f32 	%f351, %f347, %f346, %f350;
	ld.global.u32 	%r78, [%rd2];
	mul.wide.s32 	%rd158, %r78, 3;
	add.s64 	%rd159, %rd157, %rd158;
	ld.global.u8 	%rs118, [%rd159];
	cvt.rn.f32.u16 	%f352, %rs118;
	ld.global.f32 	%f353, [filter+24];
	fma.rn.f32 	%f354, %f353, %f352, %f351;
	ld.global.u8 	%rs119, [%rd159+3];
	cvt.rn.f32.u16 	%f355, %rs119;
	ld.global.f32 	%f356, [filter+28];
	fma.rn.f32 	%f357, %f356, %f355, %f354;
	cvt.rzi.u32.f32 	%r79, %f357;
	st.global.u8 	[%rd153+1], %r79;
	ld.global.u64 	%rd160, [%rd2+8];
	cvta.to.global.u64 	%rd161, %rd160;
	add.s64 	%rd162, %rd161, %rd148;
	add.s64 	%rd163, %rd162, 2;
	ld.global.u8 	%rs120, [%rd162+2];
	cvt.rn.f32.u16 	%f358, %rs120;
	ld.global.f32 	%f359, [filter+12];
	ld.global.u8 	%rs121, [%rd162+5];
	cvt.rn.f32.u16 	%f360, %rs121;
	ld.global.f32 	%f361, [filter+16];
	mul.f32 	%f362, %f361, %f360;
	fma.rn.f32 	%f363, %f359, %f358, %f362;
	ld.global.u32 	%r80, [%rd2];
	mul.wide.s32 	%rd164, %r80, 3;
	add.s64 	%rd165, %rd163, %rd164;
	ld.global.u8 	%rs122, [%rd165];
	cvt.rn.f32.u16 	%f364, %rs122;
	ld.global.f32 	%f365, [filter+24];
	fma.rn.f32 	%f366, %f365, %f364, %f363;
	ld.global.u8 	%rs123, [%rd165+3];
	cvt.rn.f32.u16 	%f367, %rs123;
	ld.global.f32 	%f368, [filter+28];
	fma.rn.f32 	%f369, %f368, %f367, %f366;
	cvt.rzi.u32.f32 	%r81, %f369;
	st.global.u8 	[%rd153+2], %r81;
	bra.uni 	$L__BB0_18;
$L__BB0_7:
	setp.ne.s32 	%p9, %r1, %r7;
	setp.ne.s32 	%p10, %r2, %r6;
	or.pred  	%p11, %p9, %p10;
	@%p11 bra 	$L__BB0_9;
	ld.global.u64 	%rd123, [%rd2+8];
	cvta.to.global.u64 	%rd124, %rd123;
	not.b32 	%r65, %r4;
	add.s32 	%r66, %r3, %r65;
	mul.wide.s32 	%rd125, %r66, 3;
	add.s64 	%rd126, %rd124, %rd125;
	ld.global.u8 	%rs100, [%rd126];
	cvt.rn.f32.u16 	%f298, %rs100;
	ld.global.f32 	%f299, [filter];
	add.s64 	%rd127, %rd126, 3;
	ld.global.u8 	%rs101, [%rd126+3];
	cvt.rn.f32.u16 	%f300, %rs101;
	ld.global.f32 	%f301, [filter+4];
	mul.f32 	%f302, %f301, %f300;
	fma.rn.f32 	%f303, %f299, %f298, %f302;
	mul.wide.s32 	%rd128, %r4, 3;
	add.s64 	%rd129, %rd127, %rd128;
	ld.global.u8 	%rs102, [%rd129+-3];
	cvt.rn.f32.u16 	%f304, %rs102;
	ld.global.f32 	%f305, [filter+12];
	fma.rn.f32 	%f306, %f305, %f304, %f303;
	ld.global.u8 	%rs103, [%rd129];
	cvt.rn.f32.u16 	%f307, %rs103;
	ld.global.f32 	%f308, [filter+16];
	fma.rn.f32 	%f309, %f308, %f307, %f306;
	cvt.rzi.u32.f32 	%r67, %f309;
	mul.wide.s32 	%rd130, %r3, 3;
	add.s64 	%rd131, %rd1, %rd130;
	st.global.u8 	[%rd131], %r67;
	ld.global.u64 	%rd132, [%rd2+8];
	cvta.to.global.u64 	%rd133, %rd132;
	ld.global.u32 	%r68, [%rd2];
	not.b32 	%r69, %r68;
	add.s32 	%r70, %r3, %r69;
	mul.wide.s32 	%rd134, %r70, 3;
	add.s64 	%rd135, %rd133, %rd134;
	ld.global.u8 	%rs104, [%rd135+1];
	cvt.rn.f32.u16 	%f310, %rs104;
	ld.global.f32 	%f311, [filter];
	add.s64 	%rd136, %rd135, 4;
	ld.global.u8 	%rs105, [%rd135+4];
	cvt.rn.f32.u16 	%f312, %rs105;
	ld.global.f32 	%f313, [filter+4];
	mul.f32 	%f314, %f313, %f312;
	fma.rn.f32 	%f315, %f311, %f310, %f314;
	mul.wide.s32 	%rd137, %r68, 3;
	add.s64 	%rd138, %rd136, %rd137;
	ld.global.u8 	%rs106, [%rd138+-3];
	cvt.rn.f32.u16 	%f316, %rs106;
	ld.global.f32 	%f317, [filter+12];
	fma.rn.f32 	%f318, %f317, %f316, %f315;
	ld.global.u8 	%rs107, [%rd138];
	cvt.rn.f32.u16 	%f319, %rs107;
	ld.global.f32 	%f320, [filter+16];
	fma.rn.f32 	%f321, %f320, %f319, %f318;
	cvt.rzi.u32.f32 	%r71, %f321;
	st.global.u8 	[%rd131+1], %r71;
	ld.global.u64 	%rd139, [%rd2+8];
	cvta.to.global.u64 	%rd140, %rd139;
	ld.global.u32 	%r72, [%rd2];
	not.b32 	%r73, %r72;
	add.s32 	%r74, %r3, %r73;
	mul.wide.s32 	%rd141, %r74, 3;
	add.s64 	%rd142, %rd140, %rd141;
	ld.global.u8 	%rs108, [%rd142+2];
	cvt.rn.f32.u16 	%f322, %rs108;
	ld.global.f32 	%f323, [filter];
	add.s64 	%rd143, %rd142, 5;
	ld.global.u8 	%rs109, [%rd142+5];
	cvt.rn.f32.u16 	%f324, %rs109;
	ld.global.f32 	%f325, [filter+4];
	mul.f32 	%f326, %f325, %f324;
	fma.rn.f32 	%f327, %f323, %f322, %f326;
	mul.wide.s32 	%rd144, %r72, 3;
	add.s64 	%rd145, %rd143, %rd144;
	ld.global.u8 	%rs110, [%rd145+-3];
	cvt.rn.f32.u16 	%f328, %rs110;
	ld.global.f32 	%f329, [filter+12];
	fma.rn.f32 	%f330, %f329, %f328, %f327;
	ld.global.u8 	%rs111, [%rd145];
	cvt.rn.f32.u16 	%f331, %rs111;
	ld.global.f32 	%f332, [filter+16];
	fma.rn.f32 	%f333, %f332, %f331, %f330;
	cvt.rzi.u32.f32 	%r75, %f333;
	st.global.u8 	[%rd131+2], %r75;
	bra.uni 	$L__BB0_18;
$L__BB0_9:
	setp.ne.s32 	%p12, %r1, 0;
	@%p12 bra 	$L__BB0_11;
	ld.global.u64 	%rd98, [%rd2+8];
	cvta.to.global.u64 	%rd99, %rd98;
	sub.s32 	%r57, %r3, %r4;
	mul.wide.s32 	%rd100, %r57, 3;
	add.s64 	%rd101, %rd99, %rd100;
	ld.global.u8 	%rs82, [%rd101];
	cvt.rn.f32.u16 	%f244, %rs82;
	ld.global.f32 	%f245, [filter+4];
	ld.global.u8 	%rs83, [%rd101+3];
	cvt.rn.f32.u16 	%f246, %rs83;
	ld.global.f32 	%f247, [filter+8];
	mul.f32 	%f248, %f247, %f246;
	fma.rn.f32 	%f249, %f245, %f244, %f248;
	mul.wide.s32 	%rd102, %r4, 3;
	add.s64 	%rd103, %rd101, %rd102;
	ld.global.u8 	%rs84, [%rd103];
	cvt.rn.f32.u16 	%f250, %rs84;
	ld.global.f32 	%f251, [filter+16];
	fma.rn.f32 	%f252, %f251, %f250, %f249;
	ld.global.u8 	%rs85, [%rd103+3];
	cvt.rn.f32.u16 	%f253, %rs85;
	ld.global.f32 	%f254, [filter+20];
	fma.rn.f32 	%f255, %f254, %f253, %f252;
	add.s64 	%rd104, %rd103, %rd102;
	ld.global.u8 	%rs86, [%rd104];
	cvt.rn.f32.u16 	%f256, %rs86;
	ld.global.f32 	%f257, [filter+28];
	fma.rn.f32 	%f258, %f257, %f256, %f255;
	ld.global.u8 	%rs87, [%rd104+3];
	cvt.rn.f32.u16 	%f259, %rs87;
	ld.global.f32 	%f260, [filter+32];
	fma.rn.f32 	%f261, %f260, %f259, %f258;
	cvt.rzi.u32.f32 	%r58, %f261;
	mul.wide.s32 	%rd105, %r3, 3;
	add.s64 	%rd106, %rd1, %rd105;
	st.global.u8 	[%rd106], %r58;
	ld.global.u64 	%rd107, [%rd2+8];
	cvta.to.global.u64 	%rd108, %rd107;
	ld.global.u32 	%r59, [%rd2];
	sub.s32 	%r60, %r3, %r59;
	mul.wide.s32 	%rd109, %r60, 3;
	add.s64 	%rd110, %rd108, %rd109;
	add.s64 	%rd111, %rd110, 1;
	ld.global.u8 	%rs88, [%rd110+1];
	cvt.rn.f32.u16 	%f262, %rs88;
	ld.global.f32 	%f263, [filter+4];
	ld.global.u8 	%rs89, [%rd110+4];
	cvt.rn.f32.u16 	%f264, %rs89;
	ld.global.f32 	%f265, [filter+8];
	mul.f32 	%f266, %f265, %f264;
	fma.rn.f32 	%f267, %f263, %f262, %f266;
	mul.wide.s32 	%rd112, %r59, 3;
	add.s64 	%rd113, %rd111, %rd112;
	ld.global.u8 	%rs90, [%rd113];
	cvt.rn.f32.u16 	%f268, %rs90;
	ld.global.f32 	%f269, [filter+16];
	fma.rn.f32 	%f270, %f269, %f268, %f267;
	ld.global.u8 	%rs91, [%rd113+3];
	cvt.rn.f32.u16 	%f271, %rs91;
	ld.global.f32 	%f272, [filter+20];
	fma.rn.f32 	%f273, %f272, %f271, %f270;
	add.s64 	%rd114, %rd113, %rd112;
	ld.global.u8 	%rs92, [%rd114];
	cvt.rn.f32.u16 	%f274, %rs92;
	ld.global.f32 	%f275, [filter+28];
	fma.rn.f32 	%f276, %f275, %f274, %f273;
	ld.global.u8 	%rs93, [%rd114+3];
	cvt.rn.f32.u16 	%f277, %rs93;
	ld.global.f32 	%f278, [filter+32];
	fma.rn.f32 	%f279, %f278, %f277, %f276;
	cvt.rzi.u32.f32 	%r61, %f279;
	st.global.u8 	[%rd106+1], %r61;
	ld.global.u64 	%rd115, [%rd2+8];
	cvta.to.global.u64 	%rd116, %rd115;
	ld.global.u32 	%r62, [%rd2];
	sub.s32 	%r63, %r3, %r62;
	mul.wide.s32 	%rd117, %r63, 3;
	add.s64 	%rd118, %rd116, %rd117;
	add.s64 	%rd119, %rd118, 2;
	ld.global.u8 	%rs94, [%rd118+2];
	cvt.rn.f32.u16 	%f280, %rs94;
	ld.global.f32 	%f281, [filter+4];
	ld.global.u8 	%rs95, [%rd118+5];
	cvt.rn.f32.u16 	%f282, %rs95;
	ld.global.f32 	%f283, [filter+8];
	mul.f32 	%f284, %f283, %f282;
	fma.rn.f32 	%f285, %f281, %f280, %f284;
	mul.wide.s32 	%rd120, %r62, 3;
	add.s64 	%rd121, %rd119, %rd120;
	ld.global.u8 	%rs96, [%rd121];
	cvt.rn.f32.u16 	%f286, %rs96;
	ld.global.f32 	%f287, [filter+16];
	fma.rn.f32 	%f288, %f287, %f286, %f285;
	ld.global.u8 	%rs97, [%rd121+3];
	cvt.rn.f32.u16 	%f289, %rs97;
	ld.global.f32 	%f290, [filter+20];
	fma.rn.f32 	%f291, %f290, %f289, %f288;
	add.s64 	%rd122, %rd121, %rd120;
	ld.global.u8 	%rs98, [%rd122];
	cvt.rn.f32.u16 	%f292, %rs98;
	ld.global.f32 	%f293, [filter+28];
	fma.rn.f32 	%f294, %f293, %f292, %f291;
	ld.global.u8 	%rs99, [%rd122+3];
	cvt.rn.f32.u16 	%f295, %rs99;
	ld.global.f32 	%f296, [filter+32];
	fma.rn.f32 	%f297, %f296, %f295, %f294;
	cvt.rzi.u32.f32 	%r64, %f297;
	st.global.u8 	[%rd106+2], %r64;
	bra.uni 	$L__BB0_18;
$L__BB0_11:
	setp.ne.s32 	%p13, %r1, %r7;
	@%p13 bra 	$L__BB0_13;
	ld.global.u64 	%rd73, [%rd2+8];
	cvta.to.global.u64 	%rd74, %rd73;
	not.b32 	%r46, %r4;
	add.s32 	%r47, %r3, %r46;
	mul.wide.s32 	%rd75, %r47, 3;
	add.s64 	%rd76, %rd74, %rd75;
	ld.global.u8 	%rs64, [%rd76];
	cvt.rn.f32.u16 	%f190, %rs64;
	ld.global.f32 	%f191, [filter];
	ld.global.u8 	%rs65, [%rd76+3];
	cvt.rn.f32.u16 	%f192, %rs65;
	ld.global.f32 	%f193, [filter+4];
	mul.f32 	%f194, %f193, %f192;
	fma.rn.f32 	%f195, %f191, %f190, %f194;
	mul.wide.s32 	%rd77, %r4, 3;
	add.s64 	%rd78, %rd76, %rd77;
	ld.global.u8 	%rs66, [%rd78];
	cvt.rn.f32.u16 	%f196, %rs66;
	ld.global.f32 	%f197, [filter+12];
	fma.rn.f32 	%f198, %f197, %f196, %f195;
	ld.global.u8 	%rs67, [%rd78+3];
	cvt.rn.f32.u16 	%f199, %rs67;
	ld.global.f32 	%f200, [filter+16];
	fma.rn.f32 	%f201, %f200, %f199, %f198;
	add.s64 	%rd79, %rd78, %rd77;
	ld.global.u8 	%rs68, [%rd79];
	cvt.rn.f32.u16 	%f202, %rs68;
	ld.global.f32 	%f203, [filter+24];
	fma.rn.f32 	%f204, %f203, %f202, %f201;
	ld.global.u8 	%rs69, [%rd79+3];
	cvt.rn.f32.u16 	%f205, %rs69;
	ld.global.f32 	%f206, [filter+28];
	fma.rn.f32 	%f207, %f206, %f205, %f204;
	cvt.rzi.u32.f32 	%r48, %f207;
	mul.wide.s32 	%rd80, %r3, 3;
	add.s64 	%rd81, %rd1, %rd80;
	st.global.u8 	[%rd81], %r48;
	ld.global.u64 	%rd82, [%rd2+8];
	cvta.to.global.u64 	%rd83, %rd82;
	ld.global.u32 	%r49, [%rd2];
	not.b32 	%r50, %r49;
	add.s32 	%r51, %r3, %r50;
	mul.wide.s32 	%rd84, %r51, 3;
	add.s64 	%rd85, %rd83, %rd84;
	add.s64 	%rd86, %rd85, 1;
	ld.global.u8 	%rs70, [%rd85+1];
	cvt.rn.f32.u16 	%f208, %rs70;
	ld.global.f32 	%f209, [filter];
	ld.global.u8 	%rs71, [%rd85+4];
	cvt.rn.f32.u16 	%f210, %rs71;
	ld.global.f32 	%f211, [filter+4];
	mul.f32 	%f212, %f211, %f210;
	fma.rn.f32 	%f213, %f209, %f208, %f212;
	mul.wide.s32 	%rd87, %r49, 3;
	add.s64 	%rd88, %rd86, %rd87;
	ld.global.u8 	%rs72, [%rd88];
	cvt.rn.f32.u16 	%f214, %rs72;
	ld.global.f32 	%f215, [filter+12];
	fma.rn.f32 	%f216, %f215, %f214, %f213;
	ld.global.u8 	%rs73, [%rd88+3];
	cvt.rn.f32.u16 	%f217, %rs73;
	ld.global.f32 	%f218, [filter+16];
	fma.rn.f32 	%f219, %f218, %f217, %f216;
	add.s64 	%rd89, %rd88, %rd87;
	ld.global.u8 	%rs74, [%rd89];
	cvt.rn.f32.u16 	%f220, %rs74;
	ld.global.f32 	%f221, [filter+24];
	fma.rn.f32 	%f222, %f221, %f220, %f219;
	ld.global.u8 	%rs75, [%rd89+3];
	cvt.rn.f32.u16 	%f223, %rs75;
	ld.global.f32 	%f224, [filter+28];
	fma.rn.f32 	%f225, %f224, %f223, %f222;
	cvt.rzi.u32.f32 	%r52, %f225;
	st.global.u8 	[%rd81+1], %r52;
	ld.global.u64 	%rd90, [%rd2+8];
	cvta.to.global.u64 	%rd91, %rd90;
	ld.global.u32 	%r53, [%rd2];
	not.b32 	%r54, %r53;
	add.s32 	%r55, %r3, %r54;
	mul.wide.s32 	%rd92, %r55, 3;
	add.s64 	%rd93, %rd91, %rd92;
	add.s64 	%rd94, %rd93, 2;
	ld.global.u8 	%rs76, [%rd93+2];
	cvt.rn.f32.u16 	%f226, %rs76;
	ld.global.f32 	%f227, [filter];
	ld.global.u8 	%rs77, [%rd93+5];
	cvt.rn.f32.u16 	%f228, %rs77;
	ld.global.f32 	%f229, [filter+4];
	mul.f32 	%f230, %f229, %f228;
	fma.rn.f32 	%f231, %f227, %f226, %f230;
	mul.wide.s32 	%rd95, %r53, 3;
	add.s64 	%rd96, %rd94, %rd95;
	ld.global.u8 	%rs78, [%rd96];
	cvt.rn.f32.u16 	%f232, %rs78;
	ld.global.f32 	%f233, [filter+12];
	fma.rn.f32 	%f234, %f233, %f232, %f231;
	ld.global.u8 	%rs79, [%rd96+3];
	cvt.rn.f32.u16 	%f235, %rs79;
	ld.global.f32 	%f236, [filter+16];
	fma.rn.f32 	%f237, %f236, %f235, %f234;
	add.s64 	%rd97, %rd96, %rd95;
	ld.global.u8 	%rs80, [%rd97];
	cvt.rn.f32.u16 	%f238, %rs80;
	ld.global.f32 	%f239, [filter+24];
	fma.rn.f32 	%f240, %f239, %f238, %f237;
	ld.global.u8 	%rs81, [%rd97+3];
	cvt.rn.f32.u16 	%f241, %rs81;
	ld.global.f32 	%f242, [filter+28];
	fma.rn.f32 	%f243, %f242, %f241, %f240;
	cvt.rzi.u32.f32 	%r56, %f243;
	st.global.u8 	[%rd81+2], %r56;
	bra.uni 	$L__BB0_18;
$L__BB0_13:
	setp.ne.s32 	%p14, %r2, 0;
	@%p14 bra 	$L__BB0_15;
	ld.global.u64 	%rd53, [%rd2+8];
	cvta.to.global.u64 	%rd54, %rd53;
	add.s32 	%r40, %r3, -1;
	mul.wide.s32 	%rd55, %r40, 3;
	add.s64 	%rd56, %rd54, %rd55;
	ld.global.u8 	%rs46, [%rd56];
	cvt.rn.f32.u16 	%f136, %rs46;
	ld.global.f32 	%f137, [filter+12];
	ld.global.u8 	%rs47, [%rd56+3];
	cvt.rn.f32.u16 	%f138, %rs47;
	ld.global.f32 	%f139, [filter+16];
	mul.f32 	%f140, %f139, %f138;
	fma.rn.f32 	%f141, %f137, %f136, %f140;
	ld.global.u8 	%rs48, [%rd56+6];
	cvt.rn.f32.u16 	%f142, %rs48;
	ld.global.f32 	%f143, [filter+20];
	fma.rn.f32 	%f144, %f143, %f142, %f141;
	mul.wide.s32 	%rd57, %r4, 3;
	add.s64 	%rd58, %rd56, %rd57;
	ld.global.u8 	%rs49, [%rd58];
	cvt.rn.f32.u16 	%f145, %rs49;
	ld.global.f32 	%f146, [filter+24];
	fma.rn.f32 	%f147, %f146, %f145, %f144;
	ld.global.u8 	%rs50, [%rd58+3];
	cvt.rn.f32.u16 	%f148, %rs50;
	ld.global.f32 	%f149, [filter+28];
	fma.rn.f32 	%f150, %f149, %f148, %f147;
	ld.global.u8 	%rs51, [%rd58+6];
	cvt.rn.f32.u16 	%f151, %rs51;
	ld.global.f32 	%f152, [filter+32];
	fma.rn.f32 	%f153, %f152, %f151, %f150;
	cvt.rzi.u32.f32 	%r41, %f153;
	mul.wide.s32 	%rd59, %r3, 3;
	add.s64 	%rd60, %rd1, %rd59;
	st.global.u8 	[%rd60], %r41;
	ld.global.u64 	%rd61, [%rd2+8];
	cvta.to.global.u64 	%rd62, %rd61;
	add.s64 	%rd63, %rd62, %rd55;
	add.s64 	%rd64, %rd63, 1;
	ld.global.u8 	%rs52, [%rd63+1];
	cvt.rn.f32.u16 	%f154, %rs52;
	ld.global.f32 	%f155, [filter+12];
	ld.global.u8 	%rs53, [%rd63+4];
	cvt.rn.f32.u16 	%f156, %rs53;
	ld.global.f32 	%f157, [filter+16];
	mul.f32 	%f158, %f157, %f156;
	fma.rn.f32 	%f159, %f155, %f154, %f158;
	ld.global.u8 	%rs54, [%rd63+7];
	cvt.rn.f32.u16 	%f160, %rs54;
	ld.global.f32 	%f161, [filter+20];
	fma.rn.f32 	%f162, %f161, %f160, %f159;
	ld.global.u32 	%r42, [%rd2];
	mul.wide.s32 	%rd65, %r42, 3;
	add.s64 	%rd66, %rd64, %rd65;
	ld.global.u8 	%rs55, [%rd66];
	cvt.rn.f32.u16 	%f163, %rs55;
	ld.global.f32 	%f164, [filter+24];
	fma.rn.f32 	%f165, %f164, %f163, %f162;
	ld.global.u8 	%rs56, [%rd66+3];
	cvt.rn.f32.u16 	%f166, %rs56;
	ld.global.f32 	%f167, [filter+28];
	fma.rn.f32 	%f168, %f167, %f166, %f165;
	ld.global.u8 	%rs57, [%rd66+6];
	cvt.rn.f32.u16 	%f169, %rs57;
	ld.global.f32 	%f170, [filter+32];
	fma.rn.f32 	%f171, %f170, %f169, %f168;
	cvt.rzi.u32.f32 	%r43, %f171;
	st.global.u8 	[%rd60+1], %r43;
	ld.global.u64 	%rd67, [%rd2+8];
	cvta.to.global.u64 	%rd68, %rd67;
	add.s64 	%rd69, %rd68, %rd55;
	add.s64 	%rd70, %rd69, 2;
	ld.global.u8 	%rs58, [%rd69+2];
	cvt.rn.f32.u16 	%f172, %rs58;
	ld.global.f32 	%f173, [filter+12];
	ld.global.u8 	%rs59, [%rd69+5];
	cvt.rn.f32.u16 	%f174, %rs59;
	ld.global.f32 	%f175, [filter+16];
	mul.f32 	%f176, %f175, %f174;
	fma.rn.f32 	%f177, %f173, %f172, %f176;
	ld.global.u8 	%rs60, [%rd69+8];
	cvt.rn.f32.u16 	%f178, %rs60;
	ld.global.f32 	%f179, [filter+20];
	fma.rn.f32 	%f180, %f179, %f178, %f177;
	ld.global.u32 	%r44, [%rd2];
	mul.wide.s32 	%rd71, %r44, 3;
	add.s64 	%rd72, %rd70, %rd71;
	ld.global.u8 	%rs61, [%rd72];
	cvt.rn.f32.u16 	%f181, %rs61;
	ld.global.f32 	%f182, [filter+24];
	fma.rn.f32 	%f183, %f182, %f181, %f180;
	ld.global.u8 	%rs62, [%rd72+3];
	cvt.rn.f32.u16 	%f184, %rs62;
	ld.global.f32 	%f185, [filter+28];
	fma.rn.f32 	%f186, %f185, %f184, %f183;
	ld.global.u8 	%rs63, [%rd72+6];
	cvt.rn.f32.u16 	%f187, %rs63;
	ld.global.f32 	%f188, [filter+32];
	fma.rn.f32 	%f189, %f188, %f187, %f186;
	cvt.rzi.u32.f32 	%r45, %f189;
	st.global.u8 	[%rd60+2], %r45;
	bra.uni 	$L__BB0_18;
$L__BB0_15:
	setp.ne.s32 	%p15, %r2, %r6;
	@%p15 bra 	$L__BB0_17;
	ld.global.u64 	%rd30, [%rd2+8];
	cvta.to.global.u64 	%rd31, %rd30;
	not.b32 	%r29, %r4;
	add.s32 	%r30, %r3, %r29;
	mul.wide.s32 	%rd32, %r30, 3;
	add.s64 	%rd33, %rd31, %rd32;
	ld.global.u8 	%rs28, [%rd33];
	cvt.rn.f32.u16 	%f82, %rs28;
	ld.global.f32 	%f83, [filter];
	add.s64 	%rd34, %rd33, 3;
	ld.global.u8 	%rs29, [%rd33+3];
	cvt.rn.f32.u16 	%f84, %rs29;
	ld.global.f32 	%f85, [filter+4];
	mul.f32 	%f86, %f85, %f84;
	fma.rn.f32 	%f87, %f83, %f82, %f86;
	ld.global.u8 	%rs30, [%rd33+6];
	cvt.rn.f32.u16 	%f88, %rs30;
	ld.global.f32 	%f89, [filter+8];
	fma.rn.f32 	%f90, %f89, %f88, %f87;
	mul.wide.s32 	%rd35, %r4, 3;
	add.s64 	%rd36, %rd34, %rd35;
	ld.global.u8 	%rs31, [%rd36+-3];
	cvt.rn.f32.u16 	%f91, %rs31;
	ld.global.f32 	%f92, [filter+12];
	fma.rn.f32 	%f93, %f92, %f91, %f90;
	ld.global.u8 	%rs32, [%rd36];
	cvt.rn.f32.u16 	%f94, %rs32;
	ld.global.f32 	%f95, [filter+16];
	fma.rn.f32 	%f96, %f95, %f94, %f93;
	ld.global.u8 	%rs33, [%rd36+3];
	cvt.rn.f32.u16 	%f97, %rs33;
	ld.global.f32 	%f98, [filter+20];
	fma.rn.f32 	%f99, %f98, %f97, %f96;
	cvt.rzi.u32.f32 	%r31, %f99;
	mul.wide.s32 	%rd37, %r3, 3;
	add.s64 	%rd38, %rd1, %rd37;
	st.global.u8 	[%rd38], %r31;
	ld.global.u64 	%rd39, [%rd2+8];
	cvta.to.global.u64 	%rd40, %rd39;
	ld.global.u32 	%r32, [%rd2];
	not.b32 	%r33, %r32;
	add.s32 	%r34, %r3, %r33;
	mul.wide.s32 	%rd41, %r34, 3;
	add.s64 	%rd42, %rd40, %rd41;
	ld.global.u8 	%rs34, [%rd42+1];
	cvt.rn.f32.u16 	%f100, %rs34;
	ld.global.f32 	%f101, [filter];
	add.s64 	%rd43, %rd42, 4;
	ld.global.u8 	%rs35, [%rd42+4];
	cvt.rn.f32.u16 	%f102, %rs35;
	ld.global.f32 	%f103, [filter+4];
	mul.f32 	%f104, %f103, %f102;
	fma.rn.f32 	%f105, %f101, %f100, %f104;
	ld.global.u8 	%rs36, [%rd42+7];
	cvt.rn.f32.u16 	%f106, %rs36;
	ld.global.f32 	%f107, [filter+8];
	fma.rn.f32 	%f108, %f107, %f106, %f105;
	mul.wide.s32 	%rd44, %r32, 3;
	add.s64 	%rd45, %rd43, %rd44;
	ld.global.u8 	%rs37, [%rd45+-3];
	cvt.rn.f32.u16 	%f109, %rs37;
	ld.global.f32 	%f110, [filter+12];
	fma.rn.f32 	%f111, %f110, %f109, %f108;
	ld.global.u8 	%rs38, [%rd45];
	cvt.rn.f32.u16 	%f112, %rs38;
	ld.global.f32 	%f113, [filter+16];
	fma.rn.f32 	%f114, %f113, %f112, %f111;
	ld.global.u8 	%rs39, [%rd45+3];
	cvt.rn.f32.u16 	%f115, %rs39;
	ld.global.f32 	%f116, [filter+20];
	fma.rn.f32 	%f117, %f116, %f115, %f114;
	cvt.rzi.u32.f32 	%r35, %f117;
	st.global.u8 	[%rd38+1], %r35;
	ld.global.u64 	%rd46, [%rd2+8];
	cvta.to.global.u64 	%rd47, %rd46;
	ld.global.u32 	%r36, [%rd2];
	not.b32 	%r37, %r36;
	add.s32 	%r38, %r3, %r37;
	mul.wide.s32 	%rd48, %r38, 3;
	add.s64 	%rd49, %rd47, %rd48;
	ld.global.u8 	%rs40, [%rd49+2];
	cvt.rn.f32.u16 	%f118, %rs40;
	ld.global.f32 	%f119, [filter];
	add.s64 	%rd50, %rd49, 5;
	ld.global.u8 	%rs41, [%rd49+5];
	cvt.rn.f32.u16 	%f120, %rs41;
	ld.global.f32 	%f121, [filter+4];
	mul.f32 	%f122, %f121, %f120;
	fma.rn.f32 	%f123, %f119, %f118, %f122;
	ld.global.u8 	%rs42, [%rd49+8];
	cvt.rn.f32.u16 	%f124, %rs42;
	ld.global.f32 	%f125, [filter+8];
	fma.rn.f32 	%f126, %f125, %f124, %f123;
	mul.wide.s32 	%rd51, %r36, 3;
	add.s64 	%rd52, %rd50, %rd51;
	ld.global.u8 	%rs43, [%rd52+-3];
	cvt.rn.f32.u16 	%f127, %rs43;
	ld.global.f32 	%f128, [filter+12];
	fma.rn.f32 	%f129, %f128, %f127, %f126;
	ld.global.u8 	%rs44, [%rd52];
	cvt.rn.f32.u16 	%f130, %rs44;
	ld.global.f32 	%f131, [filter+16];
	fma.rn.f32 	%f132, %f131, %f130, %f129;
	ld.global.u8 	%rs45, [%rd52+3];
	cvt.rn.f32.u16 	%f133, %rs45;
	ld.global.f32 	%f134, [filter+20];
	fma.rn.f32 	%f135, %f134, %f133, %f132;
	cvt.rzi.u32.f32 	%r39, %f135;
	st.global.u8 	[%rd38+2], %r39;
	bra.uni 	$L__BB0_18;
$L__BB0_17:
	ld.global.u64 	%rd5, [%rd2+8];
	cvta.to.global.u64 	%rd6, %rd5;
	not.b32 	%r18, %r4;
	add.s32 	%r19, %r3, %r18;
	mul.wide.s32 	%rd7, %r19, 3;
	add.s64 	%rd8, %rd6, %rd7;
	ld.global.u8 	%rs1, [%rd8];
	cvt.rn.f32.u16 	%f1, %rs1;
	ld.global.f32 	%f2, [filter];
	ld.global.u8 	%rs2, [%rd8+3];
	cvt.rn.f32.u16 	%f3, %rs2;
	ld.global.f32 	%f4, [filter+4];
	mul.f32 	%f5, %f4, %f3;
	fma.rn.f32 	%f6, %f2, %f1, %f5;
	ld.global.u8 	%rs3, [%rd8+6];
	cvt.rn.f32.u16 	%f7, %rs3;
	ld.global.f32 	%f8, [filter+8];
	fma.rn.f32 	%f9, %f8, %f7, %f6;
	mul.wide.s32 	%rd9, %r4, 3;
	add.s64 	%rd10, %rd8, %rd9;
	ld.global.u8 	%rs4, [%rd10];
	cvt.rn.f32.u16 	%f10, %rs4;
	ld.global.f32 	%f11, [filter+12];
	fma.rn.f32 	%f12, %f11, %f10, %f9;
	ld.global.u8 	%rs5, [%rd10+3];
	cvt.rn.f32.u16 	%f13, %rs5;
	ld.global.f32 	%f14, [filter+16];
	fma.rn.f32 	%f15, %f14, %f13, %f12;
	ld.global.u8 	%rs6, [%rd10+6];
	cvt.rn.f32.u16 	%f16, %rs6;
	ld.global.f32 	%f17, [filter+20];
	fma.rn.f32 	%f18, %f17, %f16, %f15;
	add.s64 	%rd11, %rd10, %rd9;
	ld.global.u8 	%rs7, [%rd11];
	cvt.rn.f32.u16 	%f19, %rs7;
	ld.global.f32 	%f20, [filter+24];
	fma.rn.f32 	%f21, %f20, %f19, %f18;
	ld.global.u8 	%rs8, [%rd11+3];
	cvt.rn.f32.u16 	%f22, %rs8;
	ld.global.f32 	%f23, [filter+28];
	fma.rn.f32 	%f24, %f23, %f22, %f21;
	ld.global.u8 	%rs9, [%rd11+6];
	cvt.rn.f32.u16 	%f25, %rs9;
	ld.global.f32 	%f26, [filter+32];
	fma.rn.f32 	%f27, %f26, %f25, %f24;
	cvt.rzi.u32.f32 	%r20, %f27;
	mul.wide.s32 	%rd12, %r3, 3;
	add.s64 	%rd13, %rd1, %rd12;
	st.global.u8 	[%rd13], %r20;
	ld.global.u64 	%rd14, [%rd2+8];
	cvta.to.global.u64 	%rd15, %rd14;
	ld.global.u32 	%r21, [%rd2];
	not.b32 	%r22, %r21;
	add.s32 	%r23, %r3, %r22;
	mul.wide.s32 	%rd16, %r23, 3;
	add.s64 	%rd17, %rd15, %rd16;
	add.s64 	%rd18, %rd17, 1;
	ld.global.u8 	%rs10, [%rd17+1];
	cvt.rn.f32.u16 	%f28, %rs10;
	ld.global.f32 	%f29, [filter];
	ld.global.u8 	%rs11, [%rd17+4];
	cvt.rn.f32.u16 	%f30, %rs11;
	ld.global.f32 	%f31, [filter+4];
	mul.f32 	%f32, %f31, %f30;
	fma.rn.f32 	%f33, %f29, %f28, %f32;
	ld.global.u8 	%rs12, [%rd17+7];
	cvt.rn.f32.u16 	%f34, %rs12;
	ld.global.f32 	%f35, [filter+8];
	fma.rn.f32 	%f36, %f35, %f34, %f33;
	mul.wide.s32 	%rd19, %r21, 3;
	add.s64 	%rd20, %rd18, %rd19;
	ld.global.u8 	%rs13, [%rd20];
	cvt.rn.f32.u16 	%f37, %rs13;
	ld.global.f32 	%f38, [filter+12];
	fma.rn.f32 	%f39, %f38, %f37, %f36;
	ld.global.u8 	%rs14, [%rd20+3];
	cvt.rn.f32.u16 	%f40, %rs14;
	ld.global.f32 	%f41, [filter+16];
	fma.rn.f32 	%f42, %f41, %f40, %f39;
	ld.global.u8 	%rs15, [%rd20+6];
	cvt.rn.f32.u16 	%f43, %rs15;
	ld.global.f32 	%f44, [filter+20];
	fma.rn.f32 	%f45, %f44, %f43, %f42;
	add.s64 	%rd21, %rd20, %rd19;
	ld.global.u8 	%rs16, [%rd21];
	cvt.rn.f32.u16 	%f46, %rs16;
	ld.global.f32 	%f47, [filter+24];
	fma.rn.f32 	%f48, %f47, %f46, %f45;
	ld.global.u8 	%rs17, [%rd21+3];
	cvt.rn.f32.u16 	%f49, %rs17;
	ld.global.f32 	%f50, [filter+28];
	fma.rn.f32 	%f51, %f50, %f49, %f48;
	ld.global.u8 	%rs18, [%rd21+6];
	cvt.rn.f32.u16 	%f52, %rs18;
	ld.global.f32 	%f53, [filter+32];
	fma.rn.f32 	%f54, %f53, %f52, %f51;
	cvt.rzi.u32.f32 	%r24, %f54;
	st.global.u8 	[%rd13+1], %r24;
	ld.global.u64 	%rd22, [%rd2+8];
	cvta.to.global.u64 	%rd23, %rd22;
	ld.global.u32 	%r25, [%rd2];
	not.b32 	%r26, %r25;
	add.s32 	%r27, %r3, %r26;
	mul.wide.s32 	%rd24, %r27, 3;
	add.s64 	%rd25, %rd23, %rd24;
	add.s64 	%rd26, %rd25, 2;
	ld.global.u8 	%rs19, [%rd25+2];
	cvt.rn.f32.u16 	%f55, %rs19;
	ld.global.f32 	%f56, [filter];
	ld.global.u8 	%rs20, [%rd25+5];
	cvt.rn.f32.u16 	%f57, %rs20;
	ld.global.f32 	%f58, [filter+4];
	mul.f32 	%f59, %f58, %f57;
	fma.rn.f32 	%f60, %f56, %f55, %f59;
	ld.global.u8 	%rs21, [%rd25+8];
	cvt.rn.f32.u16 	%f61, %rs21;
	ld.global.f32 	%f62, [filter+8];
	fma.rn.f32 	%f63, %f62, %f61, %f60;
	mul.wide.s32 	%rd27, %r25, 3;
	add.s64 	%rd28, %rd26, %rd27;
	ld.global.u8 	%rs22, [%rd28];
	cvt.rn.f32.u16 	%f64, %rs22;
	ld.global.f32 	%f65, [filter+12];
	fma.rn.f32 	%f66, %f65, %f64, %f63;
	ld.global.u8 	%rs23, [%rd28+3];
	cvt.rn.f32.u16 	%f67, %rs23;
	ld.global.f32 	%f68, [filter+16];
	fma.rn.f32 	%f69, %f68, %f67, %f66;
	ld.global.u8 	%rs24, [%rd28+6];
	cvt.rn.f32.u16 	%f70, %rs24;
	ld.global.f32 	%f71, [filter+20];
	fma.rn.f32 	%f72, %f71, %f70, %f69;
	add.s64 	%rd29, %rd28, %rd27;
	ld.global.u8 	%rs25, [%rd29];
	cvt.rn.f32.u16 	%f73, %rs25;
	ld.global.f32 	%f74, [filter+24];
	fma.rn.f32 	%f75, %f74, %f73, %f72;
	ld.global.u8 	%rs26, [%rd29+3];
	cvt.rn.f32.u16 	%f76, %rs26;
	ld.global.f32 	%f77, [filter+28];
	fma.rn.f32 	%f78, %f77, %f76, %f75;
	ld.global.u8 	%rs27, [%rd29+6];
	cvt.rn.f32.u16 	%f79, %rs27;
	ld.global.f32 	%f80, [filter+32];
	fma.rn.f32 	%f81, %f80, %f79, %f78;
	cvt.rzi.u32.f32 	%r28, %f81;
	st.global.u8 	[%rd13+2], %r28;
$L__BB0_18:
	ret;

}


// ===== COMPILED SASS (sm_100) =====

	.target	sm_100

	.elftype	@"ET_EXEC"


//--------------------- .note.nv.tkinfo           --------------------------
	.section	.note.nv.tkinfo,"",@"SHT_NOTE"
	.sectionflags	@"SHF_NOTE_NV_TKINFO"
	.tkinfo
        /*0018*/ 	.word	0x00000002
        /*0030*/ 	.string	""
        /*0030*/ 	.string	"ptxas"
        /*0030*/ 	.string	"Cuda compilation tools, release 13.0, V13.0.88"
        /*0030*/ 	.string	"Build cuda_13.0.r13.0/compiler.36424714_0"
        /*0030*/ 	.string	"-arch sm_100 -m 64 "



//--------------------- .note.nv.cuinfo           --------------------------
	.section	.note.nv.cuinfo,"",@"SHT_NOTE"
	.sectionflags	@"SHF_NOTE_NV_CUINFO"
        /*0018*/ 	.short	0x0002
        /*001a*/ 	.short	0x0064
        /*001c*/ 	.short	0x0082
	.zero		2


//--------------------- .nv.info                  --------------------------
	.section	.nv.info,"",@"SHT_CUDA_INFO"
	.align	4


	//----- nvinfo : EIATTR_REGCOUNT
	.align		4
        /*0000*/ 	.byte	0x04, 0x2f
        /*0002*/ 	.short	(.L_2 - .L_1)
	.align		4
.L_1:
        /*0004*/ 	.word	index@(_Z11blur_kernelP8PPMImageP8PPMPixel)
        /*0008*/ 	.word	0x00000020


	//----- nvinfo : EIATTR_FRAME_SIZE
	.align		4
.L_2:
        /*000c*/ 	.byte	0x04, 0x11
        /*000e*/ 	.short	(.L_4 - .L_3)
	.align		4
.L_3:
        /*0010*/ 	.word	index@(_Z11blur_kernelP8PPMImageP8PPMPixel)
        /*0014*/ 	.word	0x00000000


	//----- nvinfo : EIATTR_MIN_STACK_SIZE
	.align		4
.L_4:
        /*0018*/ 	.byte	0x04, 0x12
        /*001a*/ 	.short	(.L_6 - .L_5)
	.align		4
.L_5:
        /*001c*/ 	.word	index@(_Z11blur_kernelP8PPMImageP8PPMPixel)
        /*0020*/ 	.word	0x00000000
.L_6:


//--------------------- .nv.compat                --------------------------
	.section	.nv.compat,"",@"SHT_CUDA_COMPAT_INFO"
	.align	4
        /*0000*/ 	.byte	0x02, 0x09, 0x00, 0x00, 0x02, 0x02, 0x01, 0x00, 0x02, 0x05, 0x05, 0x00, 0x03, 0x07, 0x01, 0x01
        /*0010*/ 	.byte	0x02, 0x03, 0x00, 0x00, 0x02, 0x06, 0x01, 0x00, 0x04, 0x0b, 0x08, 0x00, 0x09, 0x00, 0x00, 0x00
        /*0020*/ 	.byte	0x00, 0x00, 0x00, 0x00


//--------------------- .nv.info._Z11blur_kernelP8PPMImageP8PPMPixel --------------------------
	.section	.nv.info._Z11blur_kernelP8PPMImageP8PPMPixel,"",@"SHT_CUDA_INFO"
	.sectionflags	@""
	.align	4


	//----- nvinfo : EIATTR_CUDA_API_VERSION
	.align		4
        /*0000*/ 	.byte	0x04, 0x37
        /*0002*/ 	.short	(.L_8 - .L_7)
.L_7:
        /*0004*/ 	.word	0x00000082


	//----- nvinfo : EIATTR_KPARAM_INFO
	.align		4
.L_8:
        /*0008*/ 	.byte	0x04, 0x17
        /*000a*/ 	.short	(.L_10 - .L_9)
.L_9:
        /*000c*/ 	.word	0x00000000
        /*0010*/ 	.short	0x0001
        /*0012*/ 	.short	0x0008
        /*0014*/ 	.byte	0x00, 0xf5, 0x21, 0x00


	//----- nvinfo : EIATTR_KPARAM_INFO
	.align		4
.L_10:
        /*0018*/ 	.byte	0x04, 0x17
        /*001a*/ 	.short	(.L_12 - .L_11)
.L_11:
        /*001c*/ 	.word	0x00000000
        /*0020*/ 	.short	0x0000
        /*0022*/ 	.short	0x0000
        /*0024*/ 	.byte	0x00, 0xf5, 0x21, 0x00


	//----- nvinfo : EIATTR_SPARSE_MMA_MASK
	.align		4
.L_12:
        /*0028*/ 	.byte	0x03, 0x50
        /*002a*/ 	.short	0x0000


	//----- nvinfo : EIATTR_MAXREG_COUNT
	.align		4
        /*002c*/ 	.byte	0x03, 0x1b
        /*002e*/ 	.short	0x00ff


	//----- nvinfo : EIATTR_MERCURY_ISA_VERSION
	.align		4
        /*0030*/ 	.byte	0x03, 0x5f
        /*0032*/ 	.short	0x0101


	//----- nvinfo : EIATTR_VRC_CTA_INIT_COUNT
	.align		4
        /*0034*/ 	.byte	0x02, 0x4a
	.zero		1
	.zero		1


	//----- nvinfo : EIATTR_EXIT_INSTR_OFFSETS
	.align		4
        /*0038*/ 	.byte	0x04, 0x1c
        /*003a*/ 	.short	(.L_14 - .L_13)


	//   ....[0]....
.L_13:
        /*003c*/ 	.word	0x00000110


	//   ....[1]....
        /*0040*/ 	.word	0x000005b0


	//   ....[2]....
        /*0044*/ 	.word	0x00000ab0


	//   ....[3]....
        /*0048*/ 	.word	0x00000f90


	//   ....[4]....
        /*004c*/ 	.word	0x000014c0


	//   ....[5]....
        /*0050*/ 	.word	0x00001b10


	//   ....[6]....
        /*0054*/ 	.word	0x00002180


	//   ....[7]....
        /*0058*/ 	.word	0x000027c0


	//   ....[8]....
        /*005c*/ 	.word	0x00002e60


	//   ....[9]....
        /*0060*/ 	.word	0x00003700


	//----- nvinfo : EIATTR_CRS_STACK_SIZE
	.align		4
.L_14:
        /*0064*/ 	.byte	0x04, 0x1e
        /*0066*/ 	.short	(.L_16 - .L_15)
.L_15:
        /*0068*/ 	.word	0x00000000


	//----- nvinfo : EIATTR_CBANK_PARAM_SIZE
	.align		4
.L_16:
        /*006c*/ 	.byte	0x03, 0x19
        /*006e*/ 	.short	0x0010


	//----- nvinfo : EIATTR_PARAM_CBANK
	.align		4
        /*0070*/ 	.byte	0x04, 0x0a
        /*0072*/ 	.short	(.L_18 - .L_17)
	.align		4
.L_17:
        /*0074*/ 	.word	index@(.nv.constant0._Z11blur_kernelP8PPMImageP8PPMPixel)
        /*0078*/ 	.short	0x0380
        /*007a*/ 	.short	0x0010


	//----- nvinfo : EIATTR_SW_WAR
	.align		4
.L_18:
        /*007c*/ 	.byte	0x04, 0x36
        /*007e*/ 	.short	(.L_20 - .L_19)
.L_19:
        /*0080*/ 	.word	0x00000008
.L_20:


//--------------------- .nv.callgraph             --------------------------
	.section	.nv.callgraph,"",@"SHT_CUDA_CALLGRAPH"
	.align	4
	.sectionentsize	8
	.align		4
        /*0000*/ 	.word	0x00000000
	.align		4
        /*0004*/ 	.word	0xffffffff
	.align		4
        /*0008*/ 	.word	0x00000000
	.align		4
        /*000c*/ 	.word	0xfffffffe
	.align		4
        /*0010*/ 	.word	0x00000000
	.align		4
        /*0014*/ 	.word	0xfffffffd
	.align		4
        /*0018*/ 	.word	0x00000000
	.align		4
        /*001c*/ 	.word	0xfffffffc


//--------------------- .nv.constant4             --------------------------
	.section	.nv.constant4,"a",@progbits
	.align	8
	.align		8
.nv.constant4:
        /*0000*/ 	.dword	filter


//--------------------- .text._Z11blur_kernelP8PPMImageP8PPMPixel --------------------------
	.section	.text._Z11blur_kernelP8PPMImageP8PPMPixel,"ax",@progbits
	.align	128
        .global         _Z11blur_kernelP8PPMImageP8PPMPixel
        .type           _Z11blur_kernelP8PPMImageP8PPMPixel,@function
        .size           _Z11blur_kernelP8PPMImageP8PPMPixel,(.L_x_9 - _Z11blur_kernelP8PPMImageP8PPMPixel)
        .other          _Z11blur_kernelP8PPMImageP8PPMPixel,@"STO_CUDA_ENTRY STV_DEFAULT"
_Z11blur_kernelP8PPMImageP8PPMPixel:
.text._Z11blur_kernelP8PPMImageP8PPMPixel:
[----:B------:R-:W-:Y:S08]  /*0000*/  LDC R1, c[0x0][0x37c] ;  /* 0x0000df00ff017b82 */ /* 0x000ff00000000800 */
[----:B------:R-:W0:Y:S01]  /*0010*/  LDC.64 R2, c[0x0][0x380] ;  /* 0x0000e000ff027b82 */ /* 0x000e220000000a00 */
[----:B------:R-:W0:Y:S02]  /*0020*/  LDCU.64 UR4, c[0x0][0x358] ;  /* 0x00006b00ff0477ac */ /* 0x000e240008000a00 */
[----:B0-----:R-:W2:Y:S05]  /*0030*/  LDG.E.64 R6, desc[UR4][R2.64] ;  /* 0x0000000402067981 */ /* 0x001eaa000c1e1b00 */
[----:B------:R-:W0:Y:S01]  /*0040*/  LDC R5, c[0x0][0x360] ;  /* 0x0000d800ff057b82 */ /* 0x000e220000000800 */
[----:B------:R-:W0:Y:S01]  /*0050*/  S2R R0, SR_TID.X ;  /* 0x0000000000007919 */ /* 0x000e220000002100 */
[----:B------:R-:W1:Y:S06]  /*0060*/  S2R R4, SR_TID.Y ;  /* 0x0000000000047919 */ /* 0x000e6c0000002200 */
[----:B------:R-:W0:Y:S08]  /*0070*/  S2UR UR6, SR_CTAID.X ;  /* 0x00000000000679c3 */ /* 0x000e300000002500 */
[----:B------:R-:W1:Y:S08]  /*0080*/  S2UR UR7, SR_CTAID.Y ;  /* 0x00000000000779c3 */ /* 0x000e700000002600 */
[----:B------:R-:W1:Y:S01]  /*0090*/  LDC R9, c[0x0][0x364] ;  /* 0x0000d900ff097b82 */ /* 0x000e620000000800 */
[----:B------:R-:W3:Y:S01]  /*00a0*/  LDCU UR8, c[0x0][0x370] ;  /* 0x00006e00ff0877ac */ /* 0x000ee20008000800 */
[----:B0-----:R-:W-:-:S02]  /*00b0*/  IMAD R0, R5, UR6, R0 ;  /* 0x0000000605007c24 */ /* 0x001fc4000f8e0200 */
[----:B---3--:R-:W-:Y:S02]  /*00c0*/  IMAD R5, R5, UR8, RZ ;  /* 0x0000000805057c24 */ /* 0x008fe4000f8e02ff */
[----:B-1----:R-:W-:-:S04]  /*00d0*/  IMAD R9, R9, UR7, R4 ;  /* 0x0000000709097c24 */ /* 0x002fc8000f8e0204 */
[----:B------:R-:W-:Y:S02]  /*00e0*/  IMAD R5, R9, R5, R0 ;  /* 0x0000000509057224 */ /* 0x000fe400078e0200 */
[----:B--2---:R-:W-:-:S05]  /*00f0*/  IMAD R4, R6, R7, RZ ;  /* 0x0000000706047224 */ /* 0x004fca00078e02ff */
[----:B------:R-:W-:-:S13]  /*0100*/  ISETP.GE.AND P0, PT, R5, R4, PT ;  /* 0x000000040500720c */ /* 0x000fda0003f06270 */
[----:B------:R-:W-:Y:S05]  /*0110*/  @P0 EXIT ;  /* 0x000000000000094d */ /* 0x000fea0003800000 */
[----:B------:R-:W-:-:S13]  /*0120*/  LOP3.LUT P0, RZ, R0, R9, RZ, 0xfc, !PT ;  /* 0x0000000900ff7212 */ /* 0x000fda000780fcff */
[----:B------:R-:W-:Y:S05]  /*0130*/  @P0 BRA `(.L_x_0) ;  /* 0x0000000400200947 */ /* 0x000fea0003800000 */
[----:B------:R-:W2:Y:S01]  /*0140*/  LDG.E.64 R10, desc[UR4][R2.64+0x8] ;  /* 0x00000804020a7981 */ /* 0x000ea2000c1e1b00 */
[----:B------:R-:W0:Y:S01]  /*0150*/  LDC.64 R8, c[0x4][RZ] ;  /* 0x01000000ff087b82 */ /* 0x000e220000000a00 */
[C---:B------:R-:W-:Y:S02]  /*0160*/  IADD3 R7, PT, PT, R5.reuse, R6, RZ ;  /* 0x0000000605077210 */ /* 0x040fe40007ffe0ff */
[----:B0-----:R-:W3:Y:S04]  /*0170*/  LDG.E R15, desc[UR4][R8.64+0x10] ;  /* 0x00001004080f7981 */ /* 0x001ee8000c1e1900 */
[----:B------:R-:W4:Y:S04]  /*0180*/  LDG.E R16, desc[UR4][R8.64+0x1c] ;  /* 0x00001c0408107981 */ /* 0x000f28000c1e1900 */
[----:B------:R-:W5:Y:S01]  /*0190*/  LDG.E R19, desc[UR4][R8.64+0x20] ;  /* 0x0000200408137981 */ /* 0x000f62000c1e1900 */
[----:B--2---:R-:W-:-:S05]  /*01a0*/  IMAD.WIDE.U32 R12, R5, 0x3, R10 ;  /* 0x00000003050c7825 */ /* 0x004fca00078e000a */
[----:B------:R-:W2:Y:S01]  /*01b0*/  LDG.E.U8 R4, desc[UR4][R12.64+0x3] ;  /* 0x000003040c047981 */ /* 0x000ea2000c1e1100 */
[----:B------:R-:W-:-:S03]  /*01c0*/  IMAD.WIDE R10, R7, 0x3, R10 ;  /* 0x00000003070a7825 */ /* 0x000fc600078e020a */
[----:B------:R-:W3:Y:S04]  /*01d0*/  LDG.E.U8 R0, desc[UR4][R12.64] ;  /* 0x000000040c007981 */ /* 0x000ee8000c1e1100 */
[----:B------:R-:W4:Y:S04]  /*01e0*/  LDG.E R7, desc[UR4][R8.64+0x14] ;  /* 0x0000140408077981 */ /* 0x000f28000c1e1900 */
[----:B------:R-:W5:Y:S04]  /*01f0*/  LDG.E.U8 R14, desc[UR4][R10.64] ;  /* 0x000000040a0e7981 */ /* 0x000f68000c1e1100 */
[----:B------:R-:W5:Y:S01]  /*0200*/  LDG.E.U8 R18, desc[UR4][R10.64+0x3] ;  /* 0x000003040a127981 */ /* 0x000f62000c1e1100 */
[----:B--2---:R-:W-:-:S02]  /*0210*/  I2FP.F32.U32 R4, R4 ;  /* 0x0000000400047245 */ /* 0x004fc40000201000 */
[----:B---3--:R-:W-:-:S03]  /*0220*/  I2FP.F32.U32 R0, R0 ;  /* 0x0000000000007245 */ /* 0x008fc60000201000 */
[----:B----4-:R-:W-:Y:S02]  /*0230*/  FMUL R17, R4, R7 ;  /* 0x0000000704117220 */ /* 0x010fe40000400000 */
[----:B------:R-:W0:Y:S01]  /*0240*/  LDC.64 R6, c[0x0][0x388] ;  /* 0x0000e200ff067b82 */ /* 0x000e220000000a00 */
[----:B-----5:R-:W-:Y:S01]  /*0250*/  I2FP.F32.U32 R13, R14 ;  /* 0x0000000e000d7245 */ /* 0x020fe20000201000 */
[----:B------:R-:W-:Y:S01]  /*0260*/  FFMA R0, R0, R15, R17 ;  /* 0x0000000f00007223 */ /* 0x000fe20000000011 */
[----:B------:R-:W-:-:S03]  /*0270*/  I2FP.F32.U32 R15, R18 ;  /* 0x00000012000f7245 */ /* 0x000fc60000201000 */
[----:B------:R-:W-:-:S04]  /*0280*/  FFMA R0, R13, R16, R0 ;  /* 0x000000100d007223 */ /* 0x000fc80000000000 */
[----:B------:R-:W-:-:S04]  /*0290*/  FFMA R0, R15, R19, R0 ;  /* 0x000000130f007223 */ /* 0x000fc80000000000 */
[----:B------:R-:W1:Y:S01]  /*02a0*/  F2I.U32.TRUNC.NTZ R15, R0 ;  /* 0x00000000000f7305 */ /* 0x000e62000020f000 */
[----:B0-----:R-:W-:-:S05]  /*02b0*/  IMAD.WIDE.U32 R6, R5, 0x3, R6 ;  /* 0x0000000305067825 */ /* 0x001fca00078e0006 */
[----:B-1----:R0:W-:Y:S04]  /*02c0*/  STG.E.U8 desc[UR4][R6.64], R15 ;  /* 0x0000000f06007986 */ /* 0x0021e8000c101104 */
[----:B------:R-:W2:Y:S04]  /*02d0*/  LDG.E.64 R10, desc[UR4][R2.64+0x8] ;  /* 0x00000804020a7981 */ /* 0x000ea8000c1e1b00 */
[----:B------:R-:W3:Y:S04]  /*02e0*/  LDG.E R4, desc[UR4][R2.64] ;  /* 0x0000000402047981 */ /* 0x000ee8000c1e1900 */
[----:B------:R-:W4:Y:S04]  /*02f0*/  LDG.E R19, desc[UR4][R8.64+0x14] ;  /* 0x0000140408137981 */ /* 0x000f28000c1e1900 */
[----:B------:R-:W5:Y:S04]  /*0300*/  LDG.E R16, desc[UR4][R8.64+0x1c] ;  /* 0x00001c0408107981 */ /* 0x000f68000c1e1900 */
[----:B------:R-:W5:Y:S01]  /*0310*/  LDG.E R20, desc[UR4][R8.64+0x20] ;  /* 0x0000200408147981 */ /* 0x000f62000c1e1900 */
[C---:B--2---:R-:W-:Y:S01]  /*0320*/  IMAD.WIDE.U32 R12, R5.reuse, 0x3, R10 ;  /* 0x00000003050c7825 */ /* 0x044fe200078e000a */
[----:B---3--:R-:W-:-:S04]  /*0330*/  IADD3 R17, PT, PT, R5, R4, RZ ;  /* 0x0000000405117210 */ /* 0x008fc80007ffe0ff */
[----:B------:R-:W2:Y:S01]  /*0340*/  LDG.E.U8 R14, desc[UR4][R12.64+0x4] ;  /* 0x000004040c0e7981 */ /* 0x000ea2000c1e1100 */
[----:B------:R-:W-:-:S03]  /*0350*/  IMAD.WIDE R10, R17, 0x3, R10 ;  /* 0x00000003110a7825 */ /* 0x000fc600078e020a */
[----:B------:R-:W3:Y:S04]  /*0360*/  LDG.E.U8 R4, desc[UR4][R12.64+0x1] ;  /* 0x000001040c047981 */ /* 0x000ee8000c1e1100 */
[----:B------:R-:W0:Y:S04]  /*0370*/  LDG.E.U8 R0, desc[UR4][R10.64+0x1] ;  /* 0x000001040a007981 */ /* 0x000e28000c1e1100 */
[----:B------:R-:W5:Y:S04]  /*0380*/  LDG.E R17, desc[UR4][R8.64+0x10] ;  /* 0x0000100408117981 */ /* 0x000f68000c1e1900 */
[----:B------:R-:W5:Y:S01]  /*0390*/  LDG.E.U8 R18, desc[UR4][R10.64+0x4] ;  /* 0x000004040a127981 */ /* 0x000f62000c1e1100 */
[----:B--2---:R-:W-:-:S02]  /*03a0*/  I2FP.F32.U32 R14, R14 ;  /* 0x0000000e000e7245 */ /* 0x004fc40000201000 */
[----:B---3--:R-:W-:-:S03]  /*03b0*/  I2FP.F32.U32 R4, R4 ;  /* 0x0000000400047245 */ /* 0x008fc60000201000 */
[----:B----4-:R-:W-:Y:S01]  /*03c0*/  FMUL R19, R14, R19 ;  /* 0x000000130e137220 */ /* 0x010fe20000400000 */
[----:B0-----:R-:W-:-:S03]  /*03d0*/  I2FP.F32.U32 R15, R0 ;  /* 0x00000000000f7245 */ /* 0x001fc60000201000 */
[----:B-----5:R-:W-:Y:S01]  /*03e0*/  FFMA R4, R4, R17, R19 ;  /* 0x0000001104047223 */ /* 0x020fe20000000013 */
[----:B------:R-:W-:-:S03]  /*03f0*/  I2FP.F32.U32 R13, R18 ;  /* 0x00000012000d7245 */ /* 0x000fc60000201000 */
[----:B------:R-:W-:-:S04]  /*0400*/  FFMA R4, R15, R16, R4 ;  /* 0x000000100f047223 */ /* 0x000fc80000000004 */
[----:B------:R-:W-:-:S04]  /*0410*/  FFMA R4, R13, R20, R4 ;  /* 0x000000140d047223 */ /* 0x000fc80000000004 */
[----:B------:R-:W0:Y:S02]  /*0420*/  F2I.U32.TRUNC.NTZ R15, R4 ;  /* 0x00000004000f7305 */ /* 0x000e24000020f000 */
[----:B0-----:R0:W-:Y:S04]  /*0430*/  STG.E.U8 desc[UR4][R6.64+0x1], R15 ;  /* 0x0000010f06007986 */ /* 0x0011e8000c101104 */
        /* <DEDUP_REMOVED lines=10> */
[----:B------:R-:W5:Y:S04]  /*04e0*/  LDG.E.U8 R16, desc[UR4][R10.64+0x2] ;  /* 0x000002040a107981 */ /* 0x000f68000c1e1100 */
[----:B------:R-:W5:Y:S04]  /*04f0*/  LDG.E R5, desc[UR4][R8.64+0x10] ;  /* 0x0000100408057981 */ /* 0x000f68000c1e1900 */
[----:B0-----:R-:W5:Y:S01]  /*0500*/  LDG.E.U8 R15, desc[UR4][R10.64+0x5] ;  /* 0x000005040a0f7981 */ /* 0x001f62000c1e1100 */
[----:B--2---:R-:W-:-:S02]  /*0510*/  I2FP.F32.U32 R14, R14 ;  /* 0x0000000e000e7245 */ /* 0x004fc40000201000 */
[----:B---3--:R-:W-:-:S03]  /*0520*/  I2FP.F32.U32 R0, R0 ;  /* 0x0000000000007245 */ /* 0x008fc60000201000 */
[----:B----4-:R-:W-:Y:S01]  /*0530*/  FMUL R17, R14, R17 ;  /* 0x000000110e117220 */ /* 0x010fe20000400000 */
[----:B-----5:R-:W-:-:S03]  /*0540*/  I2FP.F32.U32 R3, R16 ;  /* 0x0000001000037245 */ /* 0x020fc60000201000 */
[----:B------:R-:W-:Y:S01]  /*0550*/  FFMA R0, R0, R5, R17 ;  /* 0x0000000500007223 */ /* 0x000fe20000000011 */
[----:B------:R-:W-:-:S03]  /*0560*/  I2FP.F32.U32 R15, R15 ;  /* 0x0000000f000f7245 */ /* 0x000fc60000201000 */
[----:B------:R-:W-:-:S04]  /*0570*/  FFMA R0, R3, R4, R0 ;  /* 0x0000000403007223 */ /* 0x000fc80000000000 */
[----:B------:R-:W-:-:S04]  /*0580*/  FFMA R0, R15, R2, R0 ;  /* 0x000000020f007223 */ /* 0x000fc80000000000 */
[----:B------:R-:W0:Y:S02]  /*0590*/  F2I.U32.TRUNC.NTZ R3, R0 ;  /* 0x0000000000037305 */ /* 0x000e24000020f000 */
[----:B0-----:R-:W-:Y:S01]  /*05a0*/  STG.E.U8 desc[UR4][R6.64+0x2], R3 ;  /* 0x0000020306007986 */ /* 0x001fe2000c101104 */
[----:B------:R-:W-:Y:S05]  /*05b0*/  EXIT ;  /* 0x000000000000794d */ /* 0x000fea0003800000 */
.L_x_0:
[----:B------:R-:W-:-:S04]  /*05c0*/  IADD3 R4, PT, PT, R7, -0x1, RZ ;  /* 0xffffffff07047810 */ /* 0x000fc80007ffe0ff */
[----:B------:R-:W-:-:S04]  /*05d0*/  ISETP.NE.AND P0, PT, R9, R4, PT ;  /* 0x000000040900720c */ /* 0x000fc80003f05270 */
[----:B------:R-:W-:-:S13]  /*05e0*/  ISETP.NE.OR P1, PT, R0, RZ, P0 ;  /* 0x000000ff0000720c */ /* 0x000fda0000725670 */
[----:B------:R-:W-:Y:S05]  /*05f0*/  @P1 BRA `(.L_x_1) ;  /* 0x0000000400301947 */ /* 0x000fea0003800000 */
[----:B------:R-:W2:Y:S01]  /*0600*/  LDG.E.64 R10, desc[UR4][R2.64+0x8] ;  /* 0x00000804020a7981 */ /* 0x000ea2000c1e1b00 */
[----:B------:R-:W0:Y:S01]  /*0610*/  LDC.64 R8, c[0x4][RZ] ;  /* 0x01000000ff087b82 */ /* 0x000e220000000a00 */
[----:B------:R-:W-:Y:S02]  /*0620*/  IADD3 R7, PT, PT, R5, -R6, RZ ;  /* 0x8000000605077210 */ /* 0x000fe40007ffe0ff */
[----:B0-----:R-:W3:Y:S04]  /*0630*/  LDG.E R15, desc[UR4][R8.64+0x4] ;  /* 0x00000404080f7981 */ /* 0x001ee8000c1e1900 */
[----:B------:R-:W4:Y:S04]  /*0640*/  LDG.E R16, desc[UR4][R8.64+0x10] ;  /* 0x0000100408107981 */ /* 0x000f28000c1e1900 */
[----:B------:R-:W5:Y:S01]  /*0650*/  LDG.E R19, desc[UR4][R8.64+0x14] ;  /* 0x0000140408137981 */ /* 0x000f62000c1e1900 */
[----:B--2---:R-:W-:-:S03]  /*0660*/  IMAD.WIDE R10, R7, 0x3, R10 ;  /* 0x00000003070a7825 */ /* 0x004fc600078e020a */
[----:B------:R-:W2:Y:S04]  /*0670*/  LDG.E R7, desc[UR4][R8.64+0x8] ;  /* 0x0000080408077981 */ /* 0x000ea8000c1e1900 */
[----:B------:R-:W3:Y:S01]  /*0680*/  LDG.E.U8 R4, desc[UR4][R10.64+0x3] ;  /* 0x000003040a047981 */ /* 0x000ee2000c1e1100 */
[----:B------:R-:W-:-:S03]  /*0690*/  IMAD.WIDE R12, R6, 0x3, R10 ;  /* 0x00000003060c7825 */ /* 0x000fc600078e020a */
[----:B------:R-:W4:Y:S04]  /*06a0*/  LDG.E.U8 R0, desc[UR4][R10.64] ;  /* 0x000000040a007981 */ /* 0x000f28000c1e1100 */
[----:B------:R-:W5:Y:S04]  /*06b0*/  LDG.E.U8 R14, desc[UR4][R12.64] ;  /* 0x000000040c0e7981 */ /* 0x000f68000c1e1100 */
[----:B------:R-:W5:Y:S01]  /*06c0*/  LDG.E.U8 R18, desc[UR4][R12.64+0x3] ;  /* 0x000003040c127981 */ /* 0x000f62000c1e1100 */
[----:B---3--:R-:W-:Y:S02]  /*06d0*/  I2FP.F32.U32 R4, R4 ;  /* 0x0000000400047245 */ /* 0x008fe40000201000 */
[----:B----4-:R-:W-:-:S03]  /*06e0*/  I2FP.F32.U32 R0, R0 ;  /* 0x0000000000007245 */ /* 0x010fc60000201000 */
[----:B--2---:R-:W-:Y:S02]  /*06f0*/  FMUL R17, R4, R7 ;  /* 0x0000000704117220 */ /* 0x004fe40000400000 */
[----:B------:R-:W0:Y:S01]  /*0700*/  LDC.64 R6, c[0x0][0x388] ;  /* 0x0000e200ff067b82 */ /* 0x000e220000000a00 */
[----:B-----5:R-:W-:Y:S01]  /*0710*/  I2FP.F32.U32 R11, R14 ;  /* 0x0000000e000b7245 */ /* 0x020fe20000201000 */
[----:B------:R-:W-:Y:S01]  /*0720*/  FFMA R0, R0, R15, R17 ;  /* 0x0000000f00007223 */ /* 0x000fe20000000011 */
[----:B------:R-:W-:-:S03]  /*0730*/  I2FP.F32.U32 R15, R18 ;  /* 0x00000012000f7245 */ /* 0x000fc60000201000 */
[----:B------:R-:W-:-:S04]  /*0740*/  FFMA R0, R11, R16, R0 ;  /* 0x000000100b007223 */ /* 0x000fc80000000000 */
[----:B------:R-:W-:-:S04]  /*0750*/  FFMA R0, R15, R19, R0 ;  /* 0x000000130f007223 */ /* 0x000fc80000000000 */
[----:B------:R-:W1:Y:S01]  /*0760*/  F2I.U32.TRUNC.NTZ R15, R0 ;  /* 0x00000000000f7305 */ /* 0x000e62000020f000 */
[----:B0-----:R-:W-:-:S05]  /*0770*/  IMAD.WIDE R6, R5, 0x3, R6 ;  /* 0x0000000305067825 */ /* 0x001fca00078e0206 */
[----:B-1----:R0:W-:Y:S04]  /*0780*/  STG.E.U8 desc[UR4][R6.64], R15 ;  /* 0x0000000f06007986 */ /* 0x0021e8000c101104 */
[----:B------:R-:W2:Y:S04]  /*0790*/  LDG.E R4, desc[UR4][R2.64] ;  /* 0x0000000402047981 */ /* 0x000ea8000c1e1900 */
[----:B------:R-:W3:Y:S04]  /*07a0*/  LDG.E.64 R10, desc[UR4][R2.64+0x8] ;  /* 0x00000804020a7981 */ /* 0x000ee8000c1e1b00 */
[----:B------:R-:W4:Y:S04]  /*07b0*/  LDG.E R17, desc[UR4][R8.64+0x8] ;  /* 0x0000080408117981 */ /* 0x000f28000c1e1900 */
[----:B0-----:R-:W5:Y:S04]  /*07c0*/  LDG.E R15, desc[UR4][R8.64+0x4] ;  /* 0x00000404080f7981 */ /* 0x001f68000c1e1900 */
[----:B------:R-:W5:Y:S04]  /*07d0*/  LDG.E R16, desc[UR4][R8.64+0x10] ;  /* 0x0000100408107981 */ /* 0x000f68000c1e1900 */
[----:B------:R-:W5:Y:S01]  /*07e0*/  LDG.E R20, desc[UR4][R8.64+0x14] ;  /* 0x0000140408147981 */ /* 0x000f62000c1e1900 */
[----:B--2---:R-:W-:-:S05]  /*07f0*/  IADD3 R13, PT, PT, R5, -R4, RZ ;  /* 0x80000004050d7210 */ /* 0x004fca0007ffe0ff */
[----:B---3--:R-:W-:-:S03]  /*0800*/  IMAD.WIDE R10, R13, 0x3, R10 ;  /* 0x000000030d0a7825 */ /* 0x008fc600078e020a */
[----:B------:R-:W-:Y:S02]  /*0810*/  IADD3 R12, P0, PT, R10, 0x1, RZ ;  /* 0x000000010a0c7810 */ /* 0x000fe40007f1e0ff */
[----:B------:R-:W2:Y:S02]  /*0820*/  LDG.E.U8 R14, desc[UR4][R10.64+0x4] ;  /* 0x000004040a0e7981 */ /* 0x000ea4000c1e1100 */
[----:B------:R-:W-:Y:S02]  /*0830*/  IADD3.X R13, PT, PT, RZ, R11, RZ, P0, !PT ;  /* 0x0000000bff0d7210 */ /* 0x000fe400007fe4ff */
[----:B------:R-:W3:Y:S01]  /*0840*/  LDG.E.U8 R0, desc[UR4][R10.64+0x1] ;  /* 0x000001040a007981 */ /* 0x000ee2000c1e1100 */
[----:B------:R-:W-:-:S05]  /*0850*/  IMAD.WIDE R12, R4, 0x3, R12 ;  /* 0x00000003040c7825 */ /* 0x000fca00078e020c */
[----:B------:R-:W5:Y:S04]  /*0860*/  LDG.E.U8 R4, desc[UR4][R12.64] ;  /* 0x000000040c047981 */ /* 0x000f68000c1e1100 */
[----:B------:R-:W5:Y:S01]  /*0870*/  LDG.E.U8 R18, desc[UR4][R12.64+0x3] ;  /* 0x000003040c127981 */ /* 0x000f62000c1e1100 */
[----:B--2---:R-:W-:Y:S02]  /*0880*/  I2FP.F32.U32 R14, R14 ;  /* 0x0000000e000e7245 */ /* 0x004fe40000201000 */
[----:B---3--:R-:W-:-:S03]  /*0890*/  I2FP.F32.U32 R0, R0 ;  /* 0x0000000000007245 */ /* 0x008fc60000201000 */
[----:B----4-:R-:W-:-:S04]  /*08a0*/  FMUL R17, R14, R17 ;  /* 0x000000110e117220 */ /* 0x010fc80000400000 */
[----:B-----5:R-:W-:Y:S01]  /*08b0*/  FFMA R0, R0, R15, R17 ;  /* 0x0000000f00007223 */ /* 0x020fe20000000011 */
[----:B------:R-:W-:Y:S02]  /*08c0*/  I2FP.F32.U32 R19, R4 ;  /* 0x0000000400137245 */ /* 0x000fe40000201000 */
[----:B------:R-:W-:-:S03]  /*08d0*/  I2FP.F32.U32 R11, R18 ;  /* 0x00000012000b7245 */ /* 0x000fc60000201000 */
[----:B------:R-:W-:-:S04]  /*08e0*/  FFMA R0, R19, R16, R0 ;  /* 0x0000001013007223 */ /* 0x000fc80000000000 */
[----:B------:R-:W-:-:S04]  /*08f0*/  FFMA R0, R11, R20, R0 ;  /* 0x000000140b007223 */ /* 0x000fc80000000000 */
[----:B------:R-:W0:Y:S02]  /*0900*/  F2I.U32.TRUNC.NTZ R13, R0 ;  /* 0x00000000000d7305 */ /* 0x000e24000020f000 */
[----:B0-----:R0:W-:Y:S04]  /*0910*/  STG.E.U8 desc[UR4][R6.64+0x1], R13 ;  /* 0x0000010d06007986 */ /* 0x0011e8000c101104 */
        /* <DEDUP_REMOVED lines=10> */
[----:B------:R-:W-:-:S03]  /*09c0*/  IADD3.X R5, PT, PT, RZ, R11, RZ, P0, !PT ;  /* 0x0000000bff057210 */ /* 0x000fc600007fe4ff */
[----:B------:R-:W-:Y:S02]  /*09d0*/  IMAD.WIDE R4, R12, 0x3, R4 ;  /* 0x000000030c047825 */ /* 0x000fe400078e0204 */
[----:B------:R-:W3:Y:S04]  /*09e0*/  LDG.E.U8 R12, desc[UR4][R10.64+0x2] ;  /* 0x000002040a0c7981 */ /* 0x000ee8000c1e1100 */
[----:B------:R-:W5:Y:S04]  /*09f0*/  LDG.E.U8 R0, desc[UR4][R4.64] ;  /* 0x0000000404007981 */ /* 0x000f68000c1e1100 */
[----:B------:R-:W5:Y:S01]  /*0a00*/  LDG.E.U8 R16, desc[UR4][R4.64+0x3] ;  /* 0x0000030404107981 */ /* 0x000f62000c1e1100 */
[----:B--2---:R-:W-:-:S05]  /*0a10*/  I2FP.F32.U32 R14, R14 ;  /* 0x0000000e000e7245 */ /* 0x004fca0000201000 */
[----:B----4-:R-:W-:Y:S01]  /*0a20*/  FMUL R15, R14, R15 ;  /* 0x0000000f0e0f7220 */ /* 0x010fe20000400000 */
[----:B---3--:R-:W-:Y:S02]  /*0a30*/  I2FP.F32.U32 R12, R12 ;  /* 0x0000000c000c7245 */ /* 0x008fe40000201000 */
        /* <DEDUP_REMOVED lines=8> */
.L_x_1:
[----:B------:R-:W-:-:S04]  /*0ac0*/  IADD3 R7, PT, PT, R6, -0x1, RZ ;  /* 0xffffffff06077810 */ /* 0x000fc80007ffe0ff */
[----:B------:R-:W-:-:S04]  /*0ad0*/  ISETP.NE.AND P1, PT, R0, R7, PT ;  /* 0x000000070000720c */ /* 0x000fc80003f25270 */
[----:B------:R-:W-:-:S13]  /*0ae0*/  ISETP.NE.OR P2, PT, R9, RZ, P1 ;  /* 0x000000ff0900720c */ /* 0x000fda0000f45670 */
[----:B------:R-:W-:Y:S05]  /*0af0*/  @P2 BRA `(.L_x_2) ;  /* 0x0000000400282947 */ /* 0x000fea0003800000 */
[----:B------:R-:W2:Y:S01]  /*0b00*/  LDG.E.64 R10, desc[UR4][R2.64+0x8] ;  /* 0x00000804020a7981 */ /* 0x000ea2000c1e1b00 */
[----:B------:R-:W0:Y:S01]  /*0b10*/  LDC.64 R8, c[0x4][RZ] ;  /* 0x01000000ff087b82 */ /* 0x000e220000000a00 */
[----:B------:R-:W-:Y:S02]  /*0b20*/  IADD3 R0, PT, PT, R5, -0x1, RZ ;  /* 0xffffffff05007810 */ /* 0x000fe40007ffe0ff */
[----:B0-----:R-:W3:Y:S04]  /*0b30*/  LDG.E R15, desc[UR4][R8.64+0xc] ;  /* 0x00000c04080f7981 */ /* 0x001ee8000c1e1900 */
[----:B------:R-:W4:Y:S04]  /*0b40*/  LDG.E R16, desc[UR4][R8.64+0x18] ;  /* 0x0000180408107981 */ /* 0x000f28000c1e1900 */
[----:B------:R-:W5:Y:S01]  /*0b50*/  LDG.E R19, desc[UR4][R8.64+0x1c] ;  /* 0x00001c0408137981 */ /* 0x000f62000c1e1900 */
[----:B--2---:R-:W-:-:S05]  /*0b60*/  IMAD.WIDE R10, R0, 0x3, R10 ;  /* 0x00000003000a7825 */ /* 0x004fca00078e020a */
        /* <DEDUP_REMOVED lines=14> */
[----:B------:R-:W-:-:S06]  /*0c50*/  FFMA R15, R15, R19, R4 ;  /* 0x000000130f0f7223 */ /* 0x000fcc0000000004 */
[----:B------:R-:W1:Y:S01]  /*0c60*/  F2I.U32.TRUNC.NTZ R15, R15 ;  /* 0x0000000f000f7305 */ /* 0x000e62000020f000 */
[----:B0-----:R-:W-:-:S05]  /*0c70*/  IMAD.WIDE R6, R5, 0x3, R6 ;  /* 0x0000000305067825 */ /* 0x001fca00078e0206 */
[----:B-1----:R0:W-:Y:S04]  /*0c80*/  STG.E.U8 desc[UR4][R6.64], R15 ;  /* 0x0000000f06007986 */ /* 0x0021e8000c101104 */
[----:B------:R-:W2:Y:S04]  /*0c90*/  LDG.E.64 R4, desc[UR4][R2.64+0x8] ;  /* 0x0000080402047981 */ /* 0x000ea8000c1e1b00 */
[----:B------:R-:W3:Y:S04]  /*0ca0*/  LDG.E R13, desc[UR4][R2.64] ;  /* 0x00000004020d7981 */ /* 0x000ee8000c1e1900 */
[----:B------:R-:W4:Y:S04]  /*0cb0*/  LDG.E R17, desc[UR4][R8.64+0x10] ;  /* 0x0000100408117981 */ /* 0x000f28000c1e1900 */
[----:B------:R-:W5:Y:S04]  /*0cc0*/  LDG.E R18, desc[UR4][R8.64+0x18] ;  /* 0x0000180408127981 */ /* 0x000f68000c1e1900 */
[----:B------:R-:W5:Y:S01]  /*0cd0*/  LDG.E R20, desc[UR4][R8.64+0x1c] ;  /* 0x00001c0408147981 */ /* 0x000f62000c1e1900 */
[----:B--2---:R-:W-:-:S03]  /*0ce0*/  IMAD.WIDE R4, R0, 0x3, R4 ;  /* 0x0000000300047825 */ /* 0x004fc600078e0204 */
[----:B------:R-:W-:Y:S02]  /*0cf0*/  IADD3 R10, P0, PT, R4, 0x1, RZ ;  /* 0x00000001040a7810 */ /* 0x000fe40007f1e0ff */
[----:B------:R-:W2:Y:S02]  /*0d00*/  LDG.E.U8 R14, desc[UR4][R4.64+0x4] ;  /* 0x00000404040e7981 */ /* 0x000ea4000c1e1100 */
[----:B------:R-:W-:Y:S02]  /*0d10*/  IADD3.X R11, PT, PT, RZ, R5, RZ, P0, !PT ;  /* 0x00000005ff0b7210 */ /* 0x000fe400007fe4ff */
[----:B------:R-:W4:Y:S01]  /*0d20*/  LDG.E.U8 R12, desc[UR4][R4.64+0x1] ;  /* 0x00000104040c7981 */ /* 0x000f22000c1e1100 */
[----:B---3--:R-:W-:-:S03]  /*0d30*/  IMAD.WIDE R10, R13, 0x3, R10 ;  /* 0x000000030d0a7825 */ /* 0x008fc600078e020a */
[----:B------:R-:W3:Y:S04]  /*0d40*/  LDG.E R13, desc[UR4][R8.64+0xc] ;  /* 0x00000c04080d7981 */ /* 0x000ee8000c1e1900 */
[----:B------:R-:W0:Y:S04]  /*0d50*/  LDG.E.U8 R16, desc[UR4][R10.64] ;  /* 0x000000040a107981 */ /* 0x000e28000c1e1100 */
[----:B------:R-:W5:Y:S01]  /*0d60*/  LDG.E.U8 R19, desc[UR4][R10.64+0x3] ;  /* 0x000003040a137981 */ /* 0x000f62000c1e1100 */
[----:B--2---:R-:W-:Y:S02]  /*0d70*/  I2FP.F32.U32 R14, R14 ;  /* 0x0000000e000e7245 */ /* 0x004fe40000201000 */
[----:B----4-:R-:W-:-:S03]  /*0d80*/  I2FP.F32.U32 R12, R12 ;  /* 0x0000000c000c7245 */ /* 0x010fc60000201000 */
[----:B------:R-:W-:-:S04]  /*0d90*/  FMUL R17, R14, R17 ;  /* 0x000000110e117220 */ /* 0x000fc80000400000 */
[----:B---3--:R-:W-:Y:S01]  /*0da0*/  FFMA R12, R12, R13, R17 ;  /* 0x0000000d0c0c7223 */ /* 0x008fe20000000011 */
[----:B0-----:R-:W-:Y:S02]  /*0db0*/  I2FP.F32.U32 R15, R16 ;  /* 0x00000010000f7245 */ /* 0x001fe40000201000 */
[----:B-----5:R-:W-:-:S03]  /*0dc0*/  I2FP.F32.U32 R19, R19 ;  /* 0x0000001300137245 */ /* 0x020fc60000201000 */
[----:B------:R-:W-:-:S04]  /*0dd0*/  FFMA R12, R15, R18, R12 ;  /* 0x000000120f0c7223 */ /* 0x000fc8000000000c */
[----:B------:R-:W-:-:S04]  /*0de0*/  FFMA R12, R19, R20, R12 ;  /* 0x00000014130c7223 */ /* 0x000fc8000000000c */
[----:B------:R-:W0:Y:S02]  /*0df0*/  F2I.U32.TRUNC.NTZ R13, R12 ;  /* 0x0000000c000d7305 */ /* 0x000e24000020f000 */
[----:B0-----:R0:W-:Y:S04]  /*0e00*/  STG.E.U8 desc[UR4][R6.64+0x1], R13 ;  /* 0x0000010d06007986 */ /* 0x0011e8000c101104 */
[----:B------:R-:W2:Y:S04]  /*0e10*/  LDG.E.64 R4, desc[UR4][R2.64+0x8] ;  /* 0x0000080402047981 */ /* 0x000ea8000c1e1b00 */
[----:B------:R-:W3:Y:S04]  /*0e20*/  LDG.E R15, desc[UR4][R2.64] ;  /* 0x00000004020f7981 */ /* 0x000ee8000c1e1900 */
[----:B0-----:R-:W4:Y:S04]  /*0e30*/  LDG.E R13, desc[UR4][R8.64+0xc] ;  /* 0x00000c04080d7981 */ /* 0x001f28000c1e1900 */
        /* <DEDUP_REMOVED lines=9> */
[----:B------:R-:W5:Y:S04]  /*0ed0*/  LDG.E.U8 R12, desc[UR4][R10.64] ;  /* 0x000000040a0c7981 */ /* 0x000f68000c1e1100 */
[----:B------:R-:W5:Y:S01]  /*0ee0*/  LDG.E.U8 R16, desc[UR4][R10.64+0x3] ;  /* 0x000003040a107981 */ /* 0x000f62000c1e1100 */
[----:B--2---:R-:W-:Y:S02]  /*0ef0*/  I2FP.F32.U32 R14, R14 ;  /* 0x0000000e000e7245 */ /* 0x004fe40000201000 */
[----:B----4-:R-:W-:-:S03]  /*0f00*/  I2FP.F32.U32 R0, R0 ;  /* 0x0000000000007245 */ /* 0x010fc60000201000 */
[----:B---3--:R-:W-:Y:S01]  /*0f10*/  FMUL R15, R14, R15 ;  /* 0x0000000f0e0f7220 */ /* 0x008fe20000400000 */
        /* <DEDUP_REMOVED lines=8> */
.L_x_2:
[----:B------:R-:W-:-:S13]  /*0fa0*/  ISETP.NE.OR P2, PT, R0, R7, P0 ;  /* 0x000000070000720c */ /* 0x000fda0000745670 */
[----:B------:R-:W-:Y:S05]  /*0fb0*/  @P2 BRA `(.L_x_3) ;  /* 0x0000000400442947 */ /* 0x000fea0003800000 */
[----:B------:R-:W2:Y:S01]  /*0fc0*/  LDG.E.64 R10, desc[UR4][R2.64+0x8] ;  /* 0x00000804020a7981 */ /* 0x000ea2000c1e1b00 */
[----:B------:R-:W-:Y:S01]  /*0fd0*/  LOP3.LUT R0, RZ, R6, RZ, 0x33, !PT ;  /* 0x00000006ff007212 */ /* 0x000fe200078e33ff */
[----:B------:R-:W0:Y:S03]  /*0fe0*/  LDC.64 R8, c[0x4][RZ] ;  /* 0x01000000ff087b82 */ /* 0x000e260000000a00 */
[----:B------:R-:W-:Y:S01]  /*0ff0*/  IADD3 R7, PT, PT, R5, R0, RZ ;  /* 0x0000000005077210 */ /* 0x000fe20007ffe0ff */
[----:B0-----:R-:W3:Y:S04]  /*1000*/  LDG.E R15, desc[UR4][R8.64] ;  /* 0x00000004080f7981 */ /* 0x001ee8000c1e1900 */
[----:B------:R-:W4:Y:S04]  /*1010*/  LDG.E R16, desc[UR4][R8.64+0xc] ;  /* 0x00000c0408107981 */ /* 0x000f28000c1e1900 */
[----:B------:R-:W5:Y:S01]  /*1020*/  LDG.E R19, desc[UR4][R8.64+0x10] ;  /* 0x0000100408137981 */ /* 0x000f62000c1e1900 */
[----:B--2---:R-:W-:-:S03]  /*1030*/  IMAD.WIDE R10, R7, 0x3, R10 ;  /* 0x00000003070a7825 */ /* 0x004fc600078e020a */
[----:B------:R-:W2:Y:S01]  /*1040*/  LDG.E R7, desc[UR4][R8.64+0x4] ;  /* 0x0000040408077981 */ /* 0x000ea2000c1e1900 */
[----:B------:R-:W-:-:S03]  /*1050*/  IADD3 R12, P0, PT, R10, 0x3, RZ ;  /* 0x000000030a0c7810 */ /* 0x000fc60007f1e0ff */
[----:B------:R-:W3:Y:S01]  /*1060*/  LDG.E.U8 R4, desc[UR4][R10.64+0x3] ;  /* 0x000003040a047981 */ /* 0x000ee2000c1e1100 */
[----:B------:R-:W-:-:S03]  /*1070*/  IADD3.X R13, PT, PT, RZ, R11, RZ, P0, !PT ;  /* 0x0000000bff0d7210 */ /* 0x000fc600007fe4ff */
[----:B------:R-:W4:Y:S01]  /*1080*/  LDG.E.U8 R0, desc[UR4][R10.64] ;  /* 0x000000040a007981 */ /* 0x000f22000c1e1100 */
[----:B------:R-:W-:-:S05]  /*1090*/  IMAD.WIDE R12, R6, 0x3, R12 ;  /* 0x00000003060c7825 */ /* 0x000fca00078e020c */
[----:B------:R-:W5:Y:S04]  /*10a0*/  LDG.E.U8 R14, desc[UR4][R12.64+-0x3] ;  /* 0xfffffd040c0e7981 */ /* 0x000f68000c1e1100 */
[----:B------:R-:W5:Y:S01]  /*10b0*/  LDG.E.U8 R18, desc[UR4][R12.64] ;  /* 0x000000040c127981 */ /* 0x000f62000c1e1100 */
[----:B---3--:R-:W-:Y:S02]  /*10c0*/  I2FP.F32.U32 R4, R4 ;  /* 0x0000000400047245 */ /* 0x008fe40000201000 */
[----:B----4-:R-:W-:-:S03]  /*10d0*/  I2FP.F32.U32 R0, R0 ;  /* 0x0000000000007245 */ /* 0x010fc60000201000 */
[----:B--2---:R-:W-:Y:S02]  /*10e0*/  FMUL R17, R4, R7 ;  /* 0x0000000704117220 */ /* 0x004fe40000400000 */
[----:B------:R-:W0:Y:S02]  /*10f0*/  LDC.64 R6, c[0x0][0x388] ;  /* 0x0000e200ff067b82 */ /* 0x000e240000000a00 */
[----:B------:R-:W-:Y:S01]  /*1100*/  FFMA R0, R0, R15, R17 ;  /* 0x0000000f00007223 */ /* 0x000fe20000000011 */
[----:B-----5:R-:W-:Y:S02]  /*1110*/  I2FP.F32.U32 R11, R14 ;  /* 0x0000000e000b7245 */ /* 0x020fe40000201000 */
        /* <DEDUP_REMOVED lines=8> */
[----:B0-----:R-:W4:Y:S04]  /*11a0*/  LDG.E R15, desc[UR4][R8.64] ;  /* 0x00000004080f7981 */ /* 0x001f28000c1e1900 */
[----:B------:R-:W5:Y:S04]  /*11b0*/  LDG.E R16, desc[UR4][R8.64+0xc] ;  /* 0x00000c0408107981 */ /* 0x000f68000c1e1900 */
[----:B------:R-:W5:Y:S01]  /*11c0*/  LDG.E R20, desc[UR4][R8.64+0x10] ;  /* 0x0000100408147981 */ /* 0x000f62000c1e1900 */
[----:B--2---:R-:W-:-:S04]  /*11d0*/  LOP3.LUT R4, RZ, R17, RZ, 0x33, !PT ;  /* 0x00000011ff047212 */ /* 0x004fc800078e33ff */
[----:B------:R-:W-:-:S05]  /*11e0*/  IADD3 R13, PT, PT, R5, R4, RZ ;  /* 0x00000004050d7210 */ /* 0x000fca0007ffe0ff */
[----:B---3--:R-:W-:-:S03]  /*11f0*/  IMAD.WIDE R10, R13, 0x3, R10 ;  /* 0x000000030d0a7825 */ /* 0x008fc600078e020a */
[----:B------:R-:W-:Y:S02]  /*1200*/  IADD3 R12, P0, PT, R10, 0x4, RZ ;  /* 0x000000040a0c7810 */ /* 0x000fe40007f1e0ff */
[----:B------:R-:W2:Y:S02]  /*1210*/  LDG.E.U8 R4, desc[UR4][R10.64+0x4] ;  /* 0x000004040a047981 */ /* 0x000ea4000c1e1100 */
[----:B------:R-:W-:Y:S02]  /*1220*/  IADD3.X R13, PT, PT, RZ, R11, RZ, P0, !PT ;  /* 0x0000000bff0d7210 */ /* 0x000fe400007fe4ff */
[----:B------:R-:W3:Y:S01]  /*1230*/  LDG.E.U8 R0, desc[UR4][R10.64+0x1] ;  /* 0x000001040a007981 */ /* 0x000ee2000c1e1100 */
[----:B------:R-:W-:-:S03]  /*1240*/  IMAD.WIDE R12, R17, 0x3, R12 ;  /* 0x00000003110c7825 */ /* 0x000fc600078e020c */
[----:B------:R-:W4:Y:S04]  /*1250*/  LDG.E R17, desc[UR4][R8.64+0x4] ;  /* 0x0000040408117981 */ /* 0x000f28000c1e1900 */
[----:B------:R-:W5:Y:S04]  /*1260*/  LDG.E.U8 R14, desc[UR4][R12.64+-0x3] ;  /* 0xfffffd040c0e7981 */ /* 0x000f68000c1e1100 */
[----:B------:R-:W5:Y:S01]  /*1270*/  LDG.E.U8 R18, desc[UR4][R12.64] ;  /* 0x000000040c127981 */ /* 0x000f62000c1e1100 */
[----:B--2---:R-:W-:Y:S02]  /*1280*/  I2FP.F32.U32 R4, R4 ;  /* 0x0000000400047245 */ /* 0x004fe40000201000 */
        /* <DEDUP_REMOVED lines=8> */
[----:B0-----:R0:W-:Y:S04]  /*1310*/  STG.E.U8 desc[UR4][R6.64+0x1], R13 ;  /* 0x0000010d06007986 */ /* 0x0011e8000c101104 */
[----:B------:R-:W2:Y:S04]  /*1320*/  LDG.E R15, desc[UR4][R2.64] ;  /* 0x00000004020f7981 */ /* 0x000ea8000c1e1900 */
[----:B------:R-:W3:Y:S04]  /*1330*/  LDG.E.64 R10, desc[UR4][R2.64+0x8] ;  /* 0x00000804020a7981 */ /* 0x000ee8000c1e1b00 */
[----:B0-----:R-:W4:Y:S04]  /*1340*/  LDG.E R13, desc[UR4][R8.64+0x4] ;  /* 0x00000404080d7981 */ /* 0x001f28000c1e1900 */
[----:B------:R-:W5:Y:S04]  /*1350*/  LDG.E R17, desc[UR4][R8.64+0x10] ;  /* 0x0000100408117981 */ /* 0x000f68000c1e1900 */
        /* <DEDUP_REMOVED lines=21> */
[----:B0-----:R-:W-:Y:S01]  /*14b0*/  STG.E.U8 desc[UR4][R6.64+0x2], R3 ;  /* 0x0000020306007986 */ /* 0x001fe2000c101104 */
[----:B------:R-:W-:Y:S05]  /*14c0*/  EXIT ;  /* 0x000000000000794d */ /* 0x000fea0003800000 */
.L_x_3:
[----:B------:R-:W-:-:S13]  /*14d0*/  ISETP.NE.AND P2, PT, R0, RZ, PT ;  /* 0x000000ff0000720c */ /* 0x000fda0003f45270 */
[----:B------:R-:W-:Y:S05]  /*14e0*/  @P2 BRA `(.L_x_4) ;  /* 0x00000004008c2947 */ /* 0x000fea0003800000 */
[----:B------:R-:W2:Y:S01]  /*14f0*/  LDG.E.64 R10, desc[UR4][R2.64+0x8] ;  /* 0x00000804020a7981 */ /* 0x000ea2000c1e1b00 */
[----:B------:R-:W0:Y:S01]  /*1500*/  LDC.64 R8, c[0x4][RZ] ;  /* 0x01000000ff087b82 */ /* 0x000e220000000a00 */
[----:B------:R-:W-:Y:S02]  /*1510*/  IADD3 R7, PT, PT, R5, -R6, RZ ;  /* 0x8000000605077210 */ /* 0x000fe40007ffe0ff */
[----:B0-----:R-:W3:Y:S04]  /*1520*/  LDG.E R17, desc[UR4][R8.64+0x8] ;  /* 0x0000080408117981 */ /* 0x001ee8000c1e1900 */
[----:B------:R-:W4:Y:S04]  /*1530*/  LDG.E R20, desc[UR4][R8.64+0x14] ;  /* 0x0000140408147981 */ /* 0x000f28000c1e1900 */
[----:B------:R-:W5:Y:S04]  /*1540*/  LDG.E R22, desc[UR4][R8.64+0x1c] ;  /* 0x00001c0408167981 */ /* 0x000f68000c1e1900 */
[----:B------:R-:W5:Y:S01]  /*1550*/  LDG.E R0, desc[UR4][R8.64+0x20] ;  /* 0x0000200408007981 */ /* 0x000f62000c1e1900 */
[----:B--2---:R-:W-:-:S03]  /*1560*/  IMAD.WIDE R10, R7, 0x3, R10 ;  /* 0x00000003070a7825 */ /* 0x004fc600078e020a */
[----:B------:R-:W2:Y:S04]  /*1570*/  LDG.E R7, desc[UR4][R8.64+0x4] ;  /* 0x0000040408077981 */ /* 0x000ea8000c1e1900 */
[----:B------:R-:W3:Y:S01]  /*1580*/  LDG.E.U8 R16, desc[UR4][R10.64+0x3] ;  /* 0x000003040a107981 */ /* 0x000ee2000c1e1100 */
[----:B------:R-:W-:-:S03]  /*1590*/  IMAD.WIDE R12, R6, 0x3, R10 ;  /* 0x00000003060c7825 */ /* 0x000fc600078e020a */
[----:B------:R-:W4:Y:S04]  /*15a0*/  LDG.E.U8 R4, desc[UR4][R10.64] ;  /* 0x000000040a047981 */ /* 0x000f28000c1e1100 */
[----:B------:R-:W5:Y:S01]  /*15b0*/  LDG.E.U8 R18, desc[UR4][R12.64] ;  /* 0x000000040c127981 */ /* 0x000f62000c1e1100 */
[----:B------:R-:W-:-:S03]  /*15c0*/  IMAD.WIDE R14, R6, 0x3, R12 ;  /* 0x00000003060e7825 */ /* 0x000fc600078e020c */
[----:B------:R-:W2:Y:S04]  /*15d0*/  LDG.E.U8 R19, desc[UR4][R12.64+0x3] ;  /* 0x000003040c137981 */ /* 0x000ea8000c1e1100 */
[----:B------:R-:W2:Y:S04]  /*15e0*/  LDG.E R6, desc[UR4][R8.64+0x10] ;  /* 0x0000100408067981 */ /* 0x000ea8000c1e1900 */
[----:B------:R-:W2:Y:S04]  /*15f0*/  LDG.E.U8 R21, desc[UR4][R14.64] ;  /* 0x000000040e157981 */ /* 0x000ea8000c1e1100 */
[----:B------:R-:W2:Y:S01]  /*1600*/  LDG.E.U8 R23, desc[UR4][R14.64+0x3] ;  /* 0x000003040e177981 */ /* 0x000ea2000c1e1100 */
[----:B---3--:R-:W-:-:S02]  /*1610*/  I2FP.F32.U32 R16, R16 ;  /* 0x0000001000107245 */ /* 0x008fc40000201000 */
[----:B----4-:R-:W-:-:S03]  /*1620*/  I2FP.F32.U32 R4, R4 ;  /* 0x0000000400047245 */ /* 0x010fc60000201000 */
[----:B------:R-:W-:Y:S01]  /*1630*/  FMUL R17, R16, R17 ;  /* 0x0000001110117220 */ /* 0x000fe20000400000 */
[----:B-----5:R-:W-:-:S03]  /*1640*/  I2FP.F32.U32 R11, R18 ;  /* 0x00000012000b7245 */ /* 0x020fc60000201000 */
[----:B--2---:R-:W-:Y:S01]  /*1650*/  FFMA R4, R4, R7, R17 ;  /* 0x0000000704047223 */ /* 0x004fe20000000011 */
[----:B------:R-:W-:-:S03]  /*1660*/  I2FP.F32.U32 R19, R19 ;  /* 0x0000001300137245 */ /* 0x000fc60000201000 */
[----:B------:R-:W-:Y:S02]  /*1670*/  FFMA R4, R11, R6, R4 ;  /* 0x000000060b047223 */ /* 0x000fe40000000004 */
[----:B------:R-:W0:Y:S01]  /*1680*/  LDC.64 R6, c[0x0][0x388] ;  /* 0x0000e200ff067b82 */ /* 0x000e220000000a00 */
[----:B------:R-:W-:Y:S01]  /*1690*/  I2FP.F32.U32 R21, R21 ;  /* 0x0000001500157245 */ /* 0x000fe20000201000 */
        /* <DEDUP_REMOVED lines=10> */
[----:B------:R-:W5:Y:S04]  /*1740*/  LDG.E R21, desc[UR4][R8.64+0x4] ;  /* 0x0000040408157981 */ /* 0x000f68000c1e1900 */
[----:B0-----:R-:W5:Y:S04]  /*1750*/  LDG.E R17, desc[UR4][R8.64+0x10] ;  /* 0x0000100408117981 */ /* 0x001f68000c1e1900 */
[----:B------:R-:W5:Y:S04]  /*1760*/  LDG.E R20, desc[UR4][R8.64+0x14] ;  /* 0x0000140408147981 */ /* 0x000f68000c1e1900 */
[----:B------:R-:W5:Y:S04]  /*1770*/  LDG.E R24, desc[UR4][R8.64+0x1c] ;  /* 0x00001c0408187981 */ /* 0x000f68000c1e1900 */
[----:B------:R-:W5:Y:S01]  /*1780*/  LDG.E R0, desc[UR4][R8.64+0x20] ;  /* 0x0000200408007981 */ /* 0x000f62000c1e1900 */
[----:B--2---:R-:W-:-:S05]  /*1790*/  IADD3 R13, PT, PT, R5, -R19, RZ ;  /* 0x80000013050d7210 */ /* 0x004fca0007ffe0ff */
[----:B---3--:R-:W-:-:S05]  /*17a0*/  IMAD.WIDE R12, R13, 0x3, R10 ;  /* 0x000000030d0c7825 */ /* 0x008fca00078e020a */
[----:B------:R-:W2:Y:S01]  /*17b0*/  LDG.E.U8 R16, desc[UR4][R12.64+0x4] ;  /* 0x000004040c107981 */ /* 0x000ea2000c1e1100 */
[----:B------:R-:W-:-:S03]  /*17c0*/  IMAD.WIDE R14, R19, 0x3, R12 ;  /* 0x00000003130e7825 */ /* 0x000fc600078e020c */
[----:B------:R-:W3:Y:S04]  /*17d0*/  LDG.E.U8 R4, desc[UR4][R12.64+0x1] ;  /* 0x000001040c047981 */ /* 0x000ee8000c1e1100 */
[----:B------:R-:W5:Y:S01]  /*17e0*/  LDG.E.U8 R18, desc[UR4][R14.64+0x1] ;  /* 0x000001040e127981 */ /* 0x000f62000c1e1100 */
[----:B------:R-:W-:-:S03]  /*17f0*/  IMAD.WIDE R10, R19, 0x3, R14 ;  /* 0x00000003130a7825 */ /* 0x000fc600078e020e */
[----:B------:R-:W5:Y:S04]  /*1800*/  LDG.E.U8 R19, desc[UR4][R14.64+0x4] ;  /* 0x000004040e137981 */ /* 0x000f68000c1e1100 */
        /* <DEDUP_REMOVED lines=8> */
[----:B------:R-:W-:Y:S01]  /*1890*/  FFMA R4, R13, R17, R4 ;  /* 0x000000110d047223 */ /* 0x000fe20000000004 */
[----:B------:R-:W-:-:S03]  /*18a0*/  I2FP.F32.U32 R13, R22 ;  /* 0x00000016000d7245 */ /* 0x000fc60000201000 */
        /* <DEDUP_REMOVED lines=9> */
[----:B------:R-:W5:Y:S04]  /*1940*/  LDG.E R17, desc[UR4][R8.64+0x4] ;  /* 0x0000040408117981 */ /* 0x000f68000c1e1900 */
        /* <DEDUP_REMOVED lines=9> */
[----:B0-----:R-:W-:-:S03]  /*19e0*/  IMAD.WIDE R12, R15, 0x3, R4 ;  /* 0x000000030f0c7825 */ /* 0x001fc600078e0204 */
[----:B------:R-:W5:Y:S04]  /*19f0*/  LDG.E.U8 R15, desc[UR4][R4.64+0x5] ;  /* 0x00000504040f7981 */ /* 0x000f68000c1e1100 */
[----:B------:R-:W5:Y:S04]  /*1a00*/  LDG.E.U8 R20, desc[UR4][R12.64+0x2] ;  /* 0x000002040c147981 */ /* 0x000f68000c1e1100 */
[----:B------:R-:W5:Y:S04]  /*1a10*/  LDG.E.U8 R22, desc[UR4][R12.64+0x5] ;  /* 0x000005040c167981 */ /* 0x000f68000c1e1100 */
[----:B------:R-:W5:Y:S01]  /*1a20*/  LDG.E R10, desc[UR4][R8.64+0x20] ;  /* 0x00002004080a7981 */ /* 0x000f62000c1e1900 */
[----:B--2---:R-:W-:-:S02]  /*1a30*/  I2FP.F32.U32 R16, R16 ;  /* 0x0000001000107245 */ /* 0x004fc40000201000 */
        /* <DEDUP_REMOVED lines=12> */
[----:B0-----:R-:W-:Y:S01]  /*1b00*/  STG.E.U8 desc[UR4][R6.64+0x2], R3 ;  /* 0x0000020306007986 */ /* 0x001fe2000c101104 */
[----:B------:R-:W-:Y:S05]  /*1b10*/  EXIT ;  /* 0x000000000000794d */ /* 0x000fea0003800000 */
.L_x_4:
[----:B------:R-:W-:Y:S05]  /*1b20*/  @P1 BRA `(.L_x_5) ;  /* 0x0000000400981947 */ /* 0x000fea0003800000 */
[----:B------:R-:W2:Y:S01]  /*1b30*/  LDG.E.64 R10, desc[UR4][R2.64+0x8] ;  /* 0x00000804020a7981 */ /* 0x000ea2000c1e1b00 */
[----:B------:R-:W0:Y:S01]  /*1b40*/  LDC.64 R8, c[0x4][RZ] ;  /* 0x01000000ff087b82 */ /* 0x000e220000000a00 */
[----:B------:R-:W-:-:S04]  /*1b50*/  LOP3.LUT R0, RZ, R6, RZ, 0x33, !PT ;  /* 0x00000006ff007212 */ /* 0x000fc800078e33ff */
[----:B------:R-:W-:Y:S01]  /*1b60*/  IADD3 R7, PT, PT, R5, R0, RZ ;  /* 0x0000000005077210 */ /* 0x000fe20007ffe0ff */
        /* <DEDUP_REMOVED lines=36> */
[----:B------:R-:W5:Y:S04]  /*1db0*/  LDG.E R24, desc[UR4][R8.64+0x18] ;  /* 0x0000180408187981 */ /* 0x000f68000c1e1900 */
[----:B------:R-:W5:Y:S01]  /*1dc0*/  LDG.E R0, desc[UR4][R8.64+0x1c] ;  /* 0x00001c0408007981 */ /* 0x000f62000c1e1900 */
[----:B--2---:R-:W-:-:S04]  /*1dd0*/  LOP3.LUT R4, RZ, R19, RZ, 0x33, !PT ;  /* 0x00000013ff047212 */ /* 0x004fc800078e33ff */
[----:B------:R-:W-:-:S05]  /*1de0*/  IADD3 R13, PT, PT, R5, R4, RZ ;  /* 0x00000004050d7210 */ /* 0x000fca0007ffe0ff */
[----:B---3--:R-:W-:-:S05]  /*1df0*/  IMAD.WIDE R12, R13, 0x3, R10 ;  /* 0x000000030d0c7825 */ /* 0x008fca00078e020a */
[----:B------:R-:W2:Y:S01]  /*1e00*/  LDG.E.U8 R16, desc[UR4][R12.64+0x4] ;  /* 0x000004040c107981 */ /* 0x000ea2000c1e1100 */
[----:B------:R-:W-:-:S03]  /*1e10*/  IMAD.WIDE R14, R19, 0x3, R12 ;  /* 0x00000003130e7825 */ /* 0x000fc600078e020c */
[----:B------:R-:W3:Y:S04]  /*1e20*/  LDG.E.U8 R4, desc[UR4][R12.64+0x1] ;  /* 0x000001040c047981 */ /* 0x000ee8000c1e1100 */
[----:B------:R-:W5:Y:S01]  /*1e30*/  LDG.E.U8 R18, desc[UR4][R14.64+0x1] ;  /* 0x000001040e127981 */ /* 0x000f62000c1e1100 */
[----:B------:R-:W-:-:S03]  /*1e40*/  IMAD.WIDE R10, R19, 0x3, R14 ;  /* 0x00000003130a7825 */ /* 0x000fc600078e020e */
[----:B------:R-:W5:Y:S04]  /*1e50*/  LDG.E.U8 R20, desc[UR4][R14.64+0x4] ;  /* 0x000004040e147981 */ /* 0x000f68000c1e1100 */
[----:B------:R-:W5:Y:S04]  /*1e60*/  LDG.E R19, desc[UR4][R8.64+0xc] ;  /* 0x00000c0408137981 */ /* 0x000f68000c1e1900 */
[----:B------:R-:W5:Y:S04]  /*1e70*/  LDG.E.U8 R23, desc[UR4][R10.64+0x1] ;  /* 0x000001040a177981 */ /* 0x000f68000c1e1100 */
[----:B------:R-:W5:Y:S01]  /*1e80*/  LDG.E.U8 R25, desc[UR4][R10.64+0x4] ;  /* 0x000004040a197981 */ /* 0x000f62000c1e1100 */
        /* <DEDUP_REMOVED lines=48> */
.L_x_5:
[----:B------:R-:W-:-:S13]  /*2190*/  ISETP.NE.AND P1, PT, R9, RZ, PT ;  /* 0x000000ff0900720c */ /* 0x000fda0003f25270 */
[----:B------:R-:W-:Y:S05]  /*21a0*/  @P1 BRA `(.L_x_6) ;  /* 0x0000000400881947 */ /* 0x000fea0003800000 */
[----:B------:R-:W2:Y:S01]  /*21b0*/  LDG.E.64 R10, desc[UR4][R2.64+0x8] ;  /* 0x00000804020a7981 */ /* 0x000ea2000c1e1b00 */
[----:B------:R-:W0:Y:S01]  /*21c0*/  LDC.64 R8, c[0x4][RZ] ;  /* 0x01000000ff087b82 */ /* 0x000e220000000a00 */
[----:B------:R-:W-:Y:S02]  /*21d0*/  IADD3 R0, PT, PT, R5, -0x1, RZ ;  /* 0xffffffff05007810 */ /* 0x000fe40007ffe0ff */
        /* <DEDUP_REMOVED lines=9> */
[----:B------:R-:W5:Y:S04]  /*2270*/  LDG.E.U8 R18, desc[UR4][R12.64+0x6] ;  /* 0x000006040c127981 */ /* 0x000f68000c1e1100 */
[----:B------:R-:W2:Y:S04]  /*2280*/  LDG.E.U8 R20, desc[UR4][R6.64] ;  /* 0x0000000406147981 */ /* 0x000ea8000c1e1100 */
[----:B------:R-:W2:Y:S04]  /*2290*/  LDG.E.U8 R21, desc[UR4][R6.64+0x3] ;  /* 0x0000030406157981 */ /* 0x000ea8000c1e1100 */
[----:B------:R-:W2:Y:S04]  /*22a0*/  LDG.E.U8 R22, desc[UR4][R6.64+0x6] ;  /* 0x0000060406167981 */ /* 0x000ea8000c1e1100 */
[----:B------:R-:W2:Y:S01]  /*22b0*/  LDG.E R10, desc[UR4][R8.64+0x20] ;  /* 0x00002004080a7981 */ /* 0x000ea2000c1e1900 */
[----:B---3--:R-:W-:-:S02]  /*22c0*/  I2FP.F32.U32 R16, R16 ;  /* 0x0000001000107245 */ /* 0x008fc40000201000 */
[----:B----4-:R-:W-:-:S03]  /*22d0*/  I2FP.F32.U32 R14, R14 ;  /* 0x0000000e000e7245 */ /* 0x010fc60000201000 */
[----:B------:R-:W-:Y:S01]  /*22e0*/  FMUL R17, R16, R17 ;  /* 0x0000001110117220 */ /* 0x000fe20000400000 */
[----:B-----5:R-:W-:-:S03]  /*22f0*/  I2FP.F32.U32 R13, R18 ;  /* 0x00000012000d7245 */ /* 0x020fc60000201000 */
[----:B------:R-:W-:Y:S01]  /*2300*/  FFMA R14, R14, R15, R17 ;  /* 0x0000000f0e0e7223 */ /* 0x000fe20000000011 */
[----:B--2---:R-:W-:-:S03]  /*2310*/  I2FP.F32.U32 R20, R20 ;  /* 0x0000001400147245 */ /* 0x004fc60000201000 */
        /* <DEDUP_REMOVED lines=10> */
[----:B------:R-:W2:Y:S04]  /*23c0*/  LDG.E.64 R4, desc[UR4][R2.64+0x8] ;  /* 0x0000080402047981 */ /* 0x000ea8000c1e1b00 */
[----:B------:R-:W3:Y:S04]  /*23d0*/  LDG.E R17, desc[UR4][R2.64] ;  /* 0x0000000402117981 */ /* 0x000ee8000c1e1900 */
[----:B------:R-:W4:Y:S04]  /*23e0*/  LDG.E R16, desc[UR4][R8.64+0x10] ;  /* 0x0000100408107981 */ /* 0x000f28000c1e1900 */
[----:B0-----:R-:W5:Y:S04]  /*23f0*/  LDG.E R7, desc[UR4][R8.64+0xc] ;  /* 0x00000c0408077981 */ /* 0x001f68000c1e1900 */
[----:B------:R-:W5:Y:S04]  /*2400*/  LDG.E R18, desc[UR4][R8.64+0x14] ;  /* 0x0000140408127981 */ /* 0x000f68000c1e1900 */
[----:B------:R-:W5:Y:S04]  /*2410*/  LDG.E R20, desc[UR4][R8.64+0x18] ;  /* 0x0000180408147981 */ /* 0x000f68000c1e1900 */
        /* <DEDUP_REMOVED lines=8> */
[----:B------:R-:W3:Y:S04]  /*24a0*/  LDG.E.U8 R17, desc[UR4][R10.64+0x7] ;  /* 0x000007040a117981 */ /* 0x000ee8000c1e1100 */
[----:B------:R-:W3:Y:S04]  /*24b0*/  LDG.E.U8 R19, desc[UR4][R4.64] ;  /* 0x0000000404137981 */ /* 0x000ee8000c1e1100 */
[----:B------:R-:W3:Y:S04]  /*24c0*/  LDG.E.U8 R21, desc[UR4][R4.64+0x3] ;  /* 0x0000030404157981 */ /* 0x000ee8000c1e1100 */
[----:B------:R-:W3:Y:S01]  /*24d0*/  LDG.E.U8 R23, desc[UR4][R4.64+0x6] ;  /* 0x0000060404177981 */ /* 0x000ee2000c1e1100 */
[----:B--2---:R-:W-:-:S02]  /*24e0*/  I2FP.F32.U32 R15, R15 ;  /* 0x0000000f000f7245 */ /* 0x004fc40000201000 */
[----:B----4-:R-:W-:-:S03]  /*24f0*/  I2FP.F32.U32 R14, R14 ;  /* 0x0000000e000e7245 */ /* 0x010fc60000201000 */
[----:B------:R-:W-:-:S04]  /*2500*/  FMUL R15, R15, R16 ;  /* 0x000000100f0f7220 */ /* 0x000fc80000400000 */
[----:B-----5:R-:W-:Y:S01]  /*2510*/  FFMA R7, R14, R7, R15 ;  /* 0x000000070e077223 */ /* 0x020fe2000000000f */
[----:B---3--:R-:W-:Y:S02]  /*2520*/  I2FP.F32.U32 R10, R17 ;  /* 0x00000011000a7245 */ /* 0x008fe40000201000 */
        /* <DEDUP_REMOVED lines=12> */
[----:B0-----:R-:W5:Y:S04]  /*25f0*/  LDG.E R11, desc[UR4][R8.64+0xc] ;  /* 0x00000c04080b7981 */ /* 0x001f68000c1e1900 */
        /* <DEDUP_REMOVED lines=10> */
[----:B------:R-:W5:Y:S04]  /*26a0*/  LDG.E.U8 R16, desc[UR4][R6.64] ;  /* 0x0000000406107981 */ /* 0x000f68000c1e1100 */
[----:B------:R-:W5:Y:S04]  /*26b0*/  LDG.E.U8 R18, desc[UR4][R6.64+0x3] ;  /* 0x0000030406127981 */ /* 0x000f68000c1e1100 */
[----:B------:R-:W5:Y:S04]  /*26c0*/  LDG.E R17, desc[UR4][R8.64+0x18] ;  /* 0x0000180408117981 */ /* 0x000f68000c1e1900 */
[----:B------:R-:W5:Y:S01]  /*26d0*/  LDG.E.U8 R20, desc[UR4][R6.64+0x6] ;  /* 0x0000060406147981 */ /* 0x000f62000c1e1100 */
[----:B--2---:R-:W-:-:S02]  /*26e0*/  I2FP.F32.U32 R14, R14 ;  /* 0x0000000e000e7245 */ /* 0x004fc40000201000 */
[----:B----4-:R-:W-:-:S03]  /*26f0*/  I2FP.F32.U32 R0, R0 ;  /* 0x0000000000007245 */ /* 0x010fc60000201000 */
[----:B------:R-:W-:Y:S01]  /*2700*/  FMUL R15, R14, R15 ;  /* 0x0000000f0e0f7220 */ /* 0x000fe20000400000 */
[----:B---3--:R-:W-:-:S03]  /*2710*/  I2FP.F32.U32 R3, R10 ;  /* 0x0000000a00037245 */ /* 0x008fc60000201000 */
[----:B-----5:R-:W-:Y:S01]  /*2720*/  FFMA R0, R0, R11, R15 ;  /* 0x0000000b00007223 */ /* 0x020fe2000000000f */
        /* <DEDUP_REMOVED lines=10> */
.L_x_6:
        /* <DEDUP_REMOVED lines=8> */
[----:B------:R-:W5:Y:S04]  /*2850*/  LDG.E R20, desc[UR4][R8.64+0x10] ;  /* 0x0000100408147981 */ /* 0x000f68000c1e1900 */
[----:B------:R-:W5:Y:S01]  /*2860*/  LDG.E R0, desc[UR4][R8.64+0x14] ;  /* 0x0000140408007981 */ /* 0x000f62000c1e1900 */
[----:B--2---:R-:W-:-:S03]  /*2870*/  IMAD.WIDE R10, R7, 0x3, R10 ;  /* 0x00000003070a7825 */ /* 0x004fc600078e020a */
[----:B------:R-:W2:Y:S01]  /*2880*/  LDG.E R7, desc[UR4][R8.64] ;  /* 0x0000000408077981 */ /* 0x000ea2000c1e1900 */
[----:B------:R-:W-:-:S03]  /*2890*/  IADD3 R12, P0, PT, R10, 0x3, RZ ;  /* 0x000000030a0c7810 */ /* 0x000fc60007f1e0ff */
[----:B------:R-:W3:Y:S01]  /*28a0*/  LDG.E.U8 R14, desc[UR4][R10.64+0x3] ;  /* 0x000003040a0e7981 */ /* 0x000ee2000c1e1100 */
[----:B------:R-:W-:-:S03]  /*28b0*/  IADD3.X R13, PT, PT, RZ, R11, RZ, P0, !PT ;  /* 0x0000000bff0d7210 */ /* 0x000fc600007fe4ff */
[----:B------:R-:W4:Y:S01]  /*28c0*/  LDG.E.U8 R4, desc[UR4][R10.64] ;  /* 0x000000040a047981 */ /* 0x000f22000c1e1100 */
[----:B------:R-:W-:-:S03]  /*28d0*/  IMAD.WIDE R12, R6, 0x3, R12 ;  /* 0x00000003060c7825 */ /* 0x000fc600078e020c */
[----:B------:R-:W5:Y:S04]  /*28e0*/  LDG.E.U8 R6, desc[UR4][R10.64+0x6] ;  /* 0x000006040a067981 */ /* 0x000f68000c1e1100 */
[----:B------:R-:W5:Y:S04]  /*28f0*/  LDG.E.U8 R17, desc[UR4][R12.64+-0x3] ;  /* 0xfffffd040c117981 */ /* 0x000f68000c1e1100 */
[----:B------:R-:W5:Y:S04]  /*2900*/  LDG.E.U8 R19, desc[UR4][R12.64] ;  /* 0x000000040c137981 */ /* 0x000f68000c1e1100 */
[----:B------:R-:W5:Y:S01]  /*2910*/  LDG.E.U8 R21, desc[UR4][R12.64+0x3] ;  /* 0x000003040c157981 */ /* 0x000f62000c1e1100 */
[----:B---3--:R-:W-:-:S02]  /*2920*/  I2FP.F32.U32 R14, R14 ;  /* 0x0000000e000e7245 */ /* 0x008fc40000201000 */
[----:B----4-:R-:W-:-:S03]  /*2930*/  I2FP.F32.U32 R4, R4 ;  /* 0x0000000400047245 */ /* 0x010fc60000201000 */
[----:B------:R-:W-:-:S04]  /*2940*/  FMUL R15, R14, R15 ;  /* 0x0000000f0e0f7220 */ /* 0x000fc80000400000 */
[----:B--2---:R-:W-:Y:S01]  /*2950*/  FFMA R4, R4, R7, R15 ;  /* 0x0000000704047223 */ /* 0x004fe2000000000f */
[----:B-----5:R-:W-:Y:S02]  /*2960*/  I2FP.F32.U32 R11, R6 ;  /* 0x00000006000b7245 */ /* 0x020fe40000201000 */
[----:B------:R-:W0:Y:S01]  /*2970*/  LDC.64 R6, c[0x0][0x388] ;  /* 0x0000e200ff067b82 */ /* 0x000e220000000a00 */
[----:B------:R-:W-:Y:S02]  /*2980*/  I2FP.F32.U32 R17, R17 ;  /* 0x0000001100117245 */ /* 0x000fe40000201000 */
[----:B------:R-:W-:Y:S01]  /*2990*/  FFMA R4, R11, R16, R4 ;  /* 0x000000100b047223 */ /* 0x000fe20000000004 */
[----:B------:R-:W-:-:S03]  /*29a0*/  I2FP.F32.U32 R19, R19 ;  /* 0x0000001300137245 */ /* 0x000fc60000201000 */
        /* <DEDUP_REMOVED lines=22> */
[----:B------:R-:W5:Y:S04]  /*2b10*/  LDG.E.U8 R16, desc[UR4][R12.64+0x7] ;  /* 0x000007040c107981 */ /* 0x000f68000c1e1100 */
        /* <DEDUP_REMOVED lines=34> */
[----:B0-----:R-:W5:Y:S04]  /*2d40*/  LDG.E.U8 R13, desc[UR4][R4.64+-0x3] ;  /* 0xfffffd04040d7981 */ /* 0x001f68000c1e1100 */
[----:B------:R-:W5:Y:S04]  /*2d50*/  LDG.E.U8 R16, desc[UR4][R4.64] ;  /* 0x0000000404107981 */ /* 0x000f68000c1e1100 */
[----:B------:R-:W5:Y:S04]  /*2d60*/  LDG.E R15, desc[UR4][R8.64+0xc] ;  /* 0x00000c04080f7981 */ /* 0x000f68000c1e1900 */
        /* <DEDUP_REMOVED lines=16> */
.L_x_7:
        /* <DEDUP_REMOVED lines=8> */
[----:B------:R-:W5:Y:S04]  /*2ef0*/  LDG.E R27, desc[UR4][R8.64+0x10] ;  /* 0x00001004081b7981 */ /* 0x000f68000c1e1900 */
[----:B------:R-:W5:Y:S04]  /*2f00*/  LDG.E R26, desc[UR4][R8.64+0x14] ;  /* 0x00001404081a7981 */ /* 0x000f68000c1e1900 */
[----:B------:R-:W5:Y:S04]  /*2f10*/  LDG.E R23, desc[UR4][R8.64+0x1c] ;  /* 0x00001c0408177981 */ /* 0x000f68000c1e1900 */
[----:B------:R-:W5:Y:S01]  /*2f20*/  LDG.E R22, desc[UR4][R8.64+0x20] ;  /* 0x0000200408167981 */ /* 0x000f62000c1e1900 */
[----:B--2---:R-:W-:-:S05]  /*2f30*/  IMAD.WIDE R20, R21, 0x3, R10 ;  /* 0x0000000315147825 */ /* 0x004fca00078e020a */
[----:B------:R-:W2:Y:S01]  /*2f40*/  LDG.E.U8 R0, desc[UR4][R20.64+0x3] ;  /* 0x0000030414007981 */ /* 0x000ea2000c1e1100 */
[----:B------:R-:W-:-:S03]  /*2f50*/  IMAD.WIDE R10, R6, 0x3, R20 ;  /* 0x00000003060a7825 */ /* 0x000fc600078e0214 */
[----:B------:R-:W3:Y:S04]  /*2f60*/  LDG.E.U8 R4, desc[UR4][R20.64] ;  /* 0x0000000414047981 */ /* 0x000ee8000c1e1100 */
[----:B------:R-:W4:Y:S04]  /*2f70*/  LDG.E.U8 R16, desc[UR4][R20.64+0x6] ;  /* 0x0000060414107981 */ /* 0x000f28000c1e1100 */
[----:B------:R-:W5:Y:S01]  /*2f80*/  LDG.E.U8 R14, desc[UR4][R10.64] ;  /* 0x000000040a0e7981 */ /* 0x000f62000c1e1100 */
[----:B------:R-:W-:-:S03]  /*2f90*/  IMAD.WIDE R6, R6, 0x3, R10 ;  /* 0x0000000306067825 */ /* 0x000fc600078e020a */
[----:B------:R-:W5:Y:S04]  /*2fa0*/  LDG.E.U8 R13, desc[UR4][R10.64+0x3] ;  /* 0x000003040a0d7981 */ /* 0x000f68000c1e1100 */
[----:B------:R-:W5:Y:S04]  /*2fb0*/  LDG.E.U8 R25, desc[UR4][R10.64+0x6] ;  /* 0x000006040a197981 */ /* 0x000f68000c1e1100 */
[----:B------:R-:W5:Y:S04]  /*2fc0*/  LDG.E.U8 R24, desc[UR4][R6.64] ;  /* 0x0000000406187981 */ /* 0x000f68000c1e1100 */
[----:B------:R-:W5:Y:S04]  /*2fd0*/  LDG.E.U8 R19, desc[UR4][R6.64+0x3] ;  /* 0x0000030406137981 */ /* 0x000f68000c1e1100 */
[----:B------:R-:W5:Y:S04]  /*2fe0*/  LDG.E R20, desc[UR4][R8.64+0x18] ;  /* 0x0000180408147981 */ /* 0x000f68000c1e1900 */
[----:B------:R0:W5:Y:S02]  /*2ff0*/  LDG.E.U8 R21, desc[UR4][R6.64+0x6] ;  /* 0x0000060406157981 */ /* 0x000164000c1e1100 */
[----:B0-----:R-:W0:Y:S02]  /*3000*/  LDC.64 R6, c[0x0][0x388] ;  /* 0x0000e200ff067b82 */ /* 0x001e240000000a00 */
[----:B0-----:R-:W-:Y:S01]  /*3010*/  IMAD.WIDE R6, R5, 0x3, R6 ;  /* 0x0000000305067825 */ /* 0x001fe200078e0206 */
[----:B--2---:R-:W-:-:S02]  /*3020*/  I2FP.F32.U32 R0, R0 ;  /* 0x0000000000007245 */ /* 0x004fc40000201000 */
[----:B---3--:R-:W-:-:S03]  /*3030*/  I2FP.F32.U32 R29, R4 ;  /* 0x00000004001d7245 */ /* 0x008fc60000201000 */
[----:B------:R-:W-:Y:S01]  /*3040*/  FMUL R0, R0, R12 ;  /* 0x0000000c00007220 */ /* 0x000fe20000400000 */
[----:B----4-:R-:W-:-:S03]  /*3050*/  I2FP.F32.U32 R11, R16 ;  /* 0x00000010000b7245 */ /* 0x010fc60000201000 */
[----:B------:R-:W-:Y:S01]  /*3060*/  FFMA R0, R29, R18, R0 ;  /* 0x000000121d007223 */ /* 0x000fe20000000000 */
[----:B-----5:R-:W-:-:S03]  /*3070*/  I2FP.F32.U32 R29, R14 ;  /* 0x0000000e001d7245 */ /* 0x020fc60000201000 */
[----:B------:R-:W-:Y:S01]  /*3080*/  FFMA R0, R11, R17, R0 ;  /* 0x000000110b007223 */ /* 0x000fe20000000000 */
[----:B------:R-:W-:-:S03]  /*3090*/  I2FP.F32.U32 R13, R13 ;  /* 0x0000000d000d7245 */ /* 0x000fc60000201000 */
        /* <DEDUP_REMOVED lines=8> */
[----:B------:R-:W-:-:S04]  /*3120*/  FFMA R19, R19, R23, R20 ;  /* 0x0000001713137223 */ /* 0x000fc80000000014 */
[----:B------:R-:W-:-:S06]  /*3130*/  FFMA R19, R0, R22, R19 ;  /* 0x0000001600137223 */ /* 0x000fcc0000000013 */
        /* <DEDUP_REMOVED lines=17> */
[----:B------:R-:W5:Y:S04]  /*3250*/  LDG.E.U8 R15, desc[UR4][R28.64+0x7] ;  /* 0x000007041c0f7981 */ /* 0x000f68000c1e1100 */
[----:B------:R-:W5:Y:S01]  /*3260*/  LDG.E.U8 R17, desc[UR4][R10.64+0x1] ;  /* 0x000001040a117981 */ /* 0x000f62000c1e1100 */
[----:B------:R-:W-:-:S03]  /*3270*/  IMAD.WIDE R12, R13, 0x3, R10 ;  /* 0x000000030d0c7825 */ /* 0x000fc600078e020a */
[----:B0-----:R-:W5:Y:S04]  /*3280*/  LDG.E.U8 R19, desc[UR4][R10.64+0x4] ;  /* 0x000004040a137981 */ /* 0x001f68000c1e1100 */
[----:B------:R4:W5:Y:S04]  /*3290*/  LDG.E.U8 R24, desc[UR4][R10.64+0x7] ;  /* 0x000007040a187981 */ /* 0x000968000c1e1100 */
[----:B------:R-:W5:Y:S04]  /*32a0*/  LDG.E.U8 R22, desc[UR4][R12.64+0x1] ;  /* 0x000001040c167981 */ /* 0x000f68000c1e1100 */
[----:B------:R-:W5:Y:S04]  /*32b0*/  LDG.E.U8 R21, desc[UR4][R12.64+0x4] ;  /* 0x000004040c157981 */ /* 0x000f68000c1e1100 */
[----:B------:R0:W5:Y:S04]  /*32c0*/  LDG.E.U8 R27, desc[UR4][R12.64+0x7] ;  /* 0x000007040c1b7981 */ /* 0x000168000c1e1100 */
[----:B------:R-:W5:Y:S04]  /*32d0*/  LDG.E R29, desc[UR4][R8.64+0x1c] ;  /* 0x00001c04081d7981 */ /* 0x000f68000c1e1900 */
        /* <DEDUP_REMOVED lines=10> */
[----:B0-----:R-:W-:-:S03]  /*3380*/  I2FP.F32.U32 R13, R24 ;  /* 0x00000018000d7245 */ /* 0x001fc60000201000 */
        /* <DEDUP_REMOVED lines=16> */
[----:B0-----:R-:W5:Y:S04]  /*3490*/  LDG.E R21, desc[UR4][R8.64+0x14] ;  /* 0x0000140408157981 */ /* 0x001f68000c1e1900 */
[----:B------:R-:W5:Y:S01]  /*34a0*/  LDG.E R19, desc[UR4][R8.64+0x18] ;  /* 0x0000180408137981 */ /* 0x000f62000c1e1900 */
[----:B--2---:R-:W-:-:S04]  /*34b0*/  LOP3.LUT R0, RZ, R17, RZ, 0x33, !PT ;  /* 0x00000011ff007212 */ /* 0x004fc800078e33ff */
[----:B------:R-:W-:Y:S02]  /*34c0*/  IADD3 R25, PT, PT, R5, R0, RZ ;  /* 0x0000000005197210 */ /* 0x000fe40007ffe0ff */
[----:B------:R-:W2:Y:S03]  /*34d0*/  LDG.E R0, desc[UR4][R8.64+0x4] ;  /* 0x0000040408007981 */ /* 0x000ea6000c1e1900 */
[----:B---3--:R-:W-:-:S05]  /*34e0*/  IMAD.WIDE R24, R25, 0x3, R10 ;  /* 0x0000000319187825 */ /* 0x008fca00078e020a */
[----:B------:R-:W3:Y:S01]  /*34f0*/  LDG.E.U8 R26, desc[UR4][R24.64+0x5] ;  /* 0x00000504181a7981 */ /* 0x000ee2000c1e1100 */
[----:B------:R-:W-:-:S03]  /*3500*/  IMAD.WIDE R4, R17, 0x3, R24 ;  /* 0x0000000311047825 */ /* 0x000fc600078e0218 */
[----:B------:R-:W4:Y:S04]  /*3510*/  LDG.E.U8 R10, desc[UR4][R24.64+0x2] ;  /* 0x00000204180a7981 */ /* 0x000f28000c1e1100 */
[----:B------:R-:W5:Y:S04]  /*3520*/  LDG.E.U8 R16, desc[UR4][R24.64+0x8] ;  /* 0x0000080418107981 */ /* 0x000f68000c1e1100 */
[----:B------:R-:W5:Y:S01]  /*3530*/  LDG.E.U8 R12, desc[UR4][R4.64+0x2] ;  /* 0x00000204040c7981 */ /* 0x000f62000c1e1100 */
[----:B------:R-:W-:-:S03]  /*3540*/  IMAD.WIDE R2, R17, 0x3, R4 ;  /* 0x0000000311027825 */ /* 0x000fc600078e0204 */
[----:B------:R-:W5:Y:S04]  /*3550*/  LDG.E.U8 R11, desc[UR4][R4.64+0x5] ;  /* 0x00000504040b7981 */ /* 0x000f68000c1e1100 */
[----:B------:R0:W5:Y:S04]  /*3560*/  LDG.E.U8 R20, desc[UR4][R4.64+0x8] ;  /* 0x0000080404147981 */ /* 0x000168000c1e1100 */
[----:B------:R-:W5:Y:S04]  /*3570*/  LDG.E.U8 R18, desc[UR4][R2.64+0x2] ;  /* 0x0000020402127981 */ /* 0x000f68000c1e1100 */
[----:B------:R-:W5:Y:S04]  /*3580*/  LDG.E.U8 R17, desc[UR4][R2.64+0x5] ;  /* 0x0000050402117981 */ /* 0x000f68000c1e1100 */
[----:B------:R1:W5:Y:S04]  /*3590*/  LDG.E.U8 R23, desc[UR4][R2.64+0x8] ;  /* 0x0000080402177981 */ /* 0x000368000c1e1100 */
[----:B------:R-:W5:Y:S04]  /*35a0*/  LDG.E R24, desc[UR4][R8.64+0x1c] ;  /* 0x00001c0408187981 */ /* 0x000f68000c1e1900 */
[----:B------:R-:W5:Y:S01]  /*35b0*/  LDG.E R25, desc[UR4][R8.64+0x20] ;  /* 0x0000200408197981 */ /* 0x000f62000c1e1900 */
[----:B---3--:R-:W-:-:S02]  /*35c0*/  I2FP.F32.U32 R27, R26 ;  /* 0x0000001a001b7245 */ /* 0x008fc40000201000 */
[----:B----4-:R-:W-:-:S03]  /*35d0*/  I2FP.F32.U32 R10, R10 ;  /* 0x0000000a000a7245 */ /* 0x010fc60000201000 */
[----:B--2---:R-:W-:Y:S01]  /*35e0*/  FMUL R27, R27, R0 ;  /* 0x000000001b1b7220 */ /* 0x004fe20000400000 */
[----:B-----5:R-:W-:-:S03]  /*35f0*/  I2FP.F32.U32 R16, R16 ;  /* 0x0000001000107245 */ /* 0x020fc60000201000 */
[----:B------:R-:W-:Y:S01]  /*3600*/  FFMA R15, R10, R15, R27 ;  /* 0x0000000f0a0f7223 */ /* 0x000fe2000000001b */
[----:B0-----:R-:W-:-:S03]  /*3610*/  I2FP.F32.U32 R5, R12 ;  /* 0x0000000c00057245 */ /* 0x001fc60000201000 */
[----:B------:R-:W-:Y:S01]  /*3620*/  FFMA R14, R16, R14, R15 ;  /* 0x0000000e100e7223 */ /* 0x000fe2000000000f */
[----:B------:R-:W-:-:S03]  /*3630*/  I2FP.F32.U32 R0, R11 ;  /* 0x0000000b00007245 */ /* 0x000fc60000201000 */
[----:B------:R-:W-:Y:S01]  /*3640*/  FFMA R5, R5, R13, R14 ;  /* 0x0000000d05057223 */ /* 0x000fe2000000000e */
[----:B-1----:R-:W-:-:S03]  /*3650*/  I2FP.F32.U32 R3, R20 ;  /* 0x0000001400037245 */ /* 0x002fc60000201000 */
        /* <DEDUP_REMOVED lines=11> */
.L_x_8:
[----:B------:R-:W-:-:S00]  /*3710*/  BRA `(.L_x_8) ;  /* 0xfffffffc00fc7947 */ /* 0x000fc0000383ffff */
[----:B------:R-:W-:-:S00]  /*3720*/  NOP ;  /* 0x0000000000007918 */ /* 0x000fc00000000000 */
        /* <DEDUP_REMOVED lines=13> */
.L_x_9:


//--------------------- .nv.global.init           --------------------------
	.section	.nv.global.init,"aw",@progbits
	.align	4
.nv.global.init:
	.type		filter,@object
	.size		filter,(.L_0 - filter)
filter:
        /*0000*/ 	.byte	0xcd, 0xcc, 0x4c, 0x3d, 0xcd, 0xcc, 0xcc, 0x3d, 0xcd, 0xcc, 0x4c, 0x3d, 0xcd, 0xcc, 0xcc, 0x3d
        /*0010*/ 	.byte	0xcd, 0xcc, 0xcc, 0x3e, 0xcd, 0xcc, 0xcc, 0x3d, 0xcd, 0xcc, 0x4c, 0x3d, 0xcd, 0xcc, 0xcc, 0x3d
        /*0020*/ 	.byte	0xcd, 0xcc, 0x4c, 0x3d
.L_0:


//--------------------- .nv.shared.reserved.0     --------------------------
	.section	.nv.shared.reserved.0,"aw",@nobits
	.weak		__nv_reservedSMEM_offset_0_alias
	.size		__nv_reservedSMEM_offset_0_alias, 0, 64
	.other		__nv_reservedSMEM_offset_0_alias,@"STO_CUDA_RESERVED_SHARED STV_DEFAULT"
__nv_reservedSMEM_offset_0_alias:
	.zero		0
	.zero		64


//--------------------- .nv.constant0._Z11blur_kernelP8PPMImageP8PPMPixel --------------------------
	.section	.nv.constant0._Z11blur_kernelP8PPMImageP8PPMPixel,"a",@progbits
	.sectionflags	@""
	.align	4
.nv.constant0._Z11blur_kernelP8PPMImageP8PPMPixel:
	.zero		912


//--------------------- SYMBOLS --------------------------

	.type		.nv.reservedSmem.offset0,@object
	.size		.nv.reservedSmem.offset0,0x4
